//
// Generated by NVIDIA NVVM Compiler
//
// Compiler Build ID: CL-36424714
// Cuda compilation tools, release 13.0, V13.0.88
// Based on NVVM 20.0.0
//

.version 9.0
.target sm_100
.address_size 64

	// .globl	_Z12accelerationPdS_ji
.func  (.param .b64 func_retval0) __internal_accurate_pow
(
	.param .b64 __internal_accurate_pow_param_0
)
;
.const .align 8 .f64 BIG_G = 0d3FF0000000000000;
.extern .shared .align 16 .b8 shPositions[];

.visible .entry _Z12accelerationPdS_ji(
	.param .u64 .ptr .align 1 _Z12accelerationPdS_ji_param_0,
	.param .u64 .ptr .align 1 _Z12accelerationPdS_ji_param_1,
	.param .u32 _Z12accelerationPdS_ji_param_2,
	.param .u32 _Z12accelerationPdS_ji_param_3
)
{
	.reg .pred 	%p<23>;
	.reg .b32 	%r<48>;
	.reg .b64 	%rd<14>;
	.reg .b64 	%fd<77>;

	ld.param.u64 	%rd3, [_Z12accelerationPdS_ji_param_0];
	ld.param.u32 	%r20, [_Z12accelerationPdS_ji_param_2];
	ld.param.u32 	%r21, [_Z12accelerationPdS_ji_param_3];
	cvta.to.global.u64 	%rd4, %rd3;
	mul.lo.s32 	%r22, %r20, %r21;
	shl.b32 	%r23, %r22, 2;
	mul.wide.u32 	%rd5, %r23, 8;
	add.s64 	%rd1, %rd4, %rd5;
	mov.u32 	%r24, %ctaid.x;
	mov.u32 	%r1, %ntid.x;
	mov.u32 	%r2, %tid.x;
	mad.lo.s32 	%r3, %r24, %r1, %r2;
	setp.ge.u32 	%p2, %r3, %r20;
	@%p2 bra 	$L__BB0_2;
	mul.wide.s32 	%rd6, %r3, 32;
	add.s64 	%rd7, %rd1, %rd6;
	ld.global.v2.f64 	{%fd62, %fd61}, [%rd7];
	ld.global.f64 	%fd60, [%rd7+16];
$L__BB0_2:
	setp.eq.s32 	%p3, %r20, 0;
	mov.f64 	%fd71, 0d0000000000000000;
	mov.f64 	%fd72, %fd71;
	mov.f64 	%fd73, %fd71;
	@%p3 bra 	$L__BB0_18;
	mov.f64 	%fd35, 0dBFF8000000000000;
	{
	.reg .b32 %temp; 
	mov.b64 	{%temp, %r4}, %fd35;
	}
	and.b32  	%r5, %r4, 2146435072;
	setp.eq.s32 	%p4, %r5, 1073741824;
	setp.lt.s32 	%p5, %r4, 0;
	selp.b32 	%r6, 0, 2146435072, %p5;
	and.b32  	%r26, %r4, 2147483647;
	setp.ne.s32 	%p6, %r26, 1071644672;
	and.pred  	%p1, %p4, %p6;
	mov.f64 	%fd73, 0d0000000000000000;
	mov.b32 	%r43, 0;
	mov.u32 	%r44, %r43;
	mov.f64 	%fd72, %fd73;
	mov.f64 	%fd71, %fd73;
$L__BB0_4:
	mul.lo.s32 	%r46, %r43, %r1;
	add.s32 	%r10, %r46, %r2;
	setp.ge.u32 	%p7, %r10, %r20;
	@%p7 bra 	$L__BB0_6;
	mul.wide.u32 	%rd8, %r10, 32;
	add.s64 	%rd9, %rd1, %rd8;
	ld.global.v2.f64 	{%fd36, %fd37}, [%rd9];
	ld.global.v2.f64 	{%fd38, %fd39}, [%rd9+16];
	shl.b32 	%r27, %r2, 5;
	mov.u32 	%r28, shPositions;
	add.s32 	%r29, %r28, %r27;
	st.shared.v2.f64 	[%r29], {%fd36, %fd37};
	st.shared.v2.f64 	[%r29+16], {%fd38, %fd39};
$L__BB0_6:
	setp.ge.u32 	%p8, %r3, %r20;
	bar.sync 	0;
	@%p8 bra 	$L__BB0_17;
	mov.u32 	%r32, shPositions;
	add.s32 	%r45, %r32, 16;
	mov.b32 	%r47, 0;
$L__BB0_8:
	ld.shared.v2.f64 	{%fd40, %fd41}, [%r45+-16];
	sub.f64 	%fd13, %fd40, %fd62;
	sub.f64 	%fd14, %fd41, %fd61;
	ld.shared.f64 	%fd42, [%r45];
	sub.f64 	%fd15, %fd42, %fd60;
	mul.f64 	%fd43, %fd14, %fd14;
	fma.rn.f64 	%fd44, %fd13, %fd13, %fd43;
	fma.rn.f64 	%fd45, %fd15, %fd15, %fd44;
	add.f64 	%fd16, %fd45, 0d3F847AE147AE147B;
	{
	.reg .b32 %temp; 
	mov.b64 	{%temp, %r14}, %fd16;
	}
	setp.neu.f64 	%p9, %fd16, 0d0000000000000000;
	@%p9 bra 	$L__BB0_10;
	setp.lt.s32 	%p11, %r4, 0;
	setp.eq.s32 	%p12, %r5, 1073741824;
	selp.b32 	%r33, %r14, 0, %p12;
	or.b32  	%r34, %r33, 2146435072;
	selp.b32 	%r35, %r34, %r33, %p11;
	mov.b32 	%r36, 0;
	mov.b64 	%fd70, {%r36, %r35};
	bra.uni 	$L__BB0_11;
$L__BB0_10:
	abs.f64 	%fd46, %fd16;
	{ // callseq 0, 0
	.param .b64 param0;
	st.param.f64 	[param0], %fd46;
	.param .b64 retval0;
	call.uni (retval0), 
	__internal_accurate_pow, 
	(
	param0
	);
	ld.param.f64 	%fd47, [retval0];
	} // callseq 0
	setp.lt.s32 	%p10, %r14, 0;
	selp.f64 	%fd70, 0dFFF8000000000000, %fd47, %p10;
$L__BB0_11:
	add.f64 	%fd49, %fd16, 0dBFF8000000000000;
	{
	.reg .b32 %temp; 
	mov.b64 	{%temp, %r37}, %fd49;
	}
	and.b32  	%r38, %r37, 2146435072;
	setp.ne.s32 	%p13, %r38, 2146435072;
	@%p13 bra 	$L__BB0_16;
	setp.num.f64 	%p14, %fd16, %fd16;
	@%p14 bra 	$L__BB0_14;
	mov.f64 	%fd50, 0dBFF8000000000000;
	add.rn.f64 	%fd70, %fd16, %fd50;
	bra.uni 	$L__BB0_16;
$L__BB0_14:
	setp.neu.f64 	%p15, %fd16, 0d7FF0000000000000;
	@%p15 bra 	$L__BB0_16;
	setp.lt.s32 	%p16, %r14, 0;
	or.b32  	%r39, %r6, -2147483648;
	selp.b32 	%r40, %r39, %r6, %p1;
	selp.b32 	%r41, %r40, %r6, %p16;
	mov.b32 	%r42, 0;
	mov.b64 	%fd70, {%r42, %r41};
$L__BB0_16:
	setp.eq.f64 	%p17, %fd16, 0d3FF0000000000000;
	selp.f64 	%fd51, 0d3FF0000000000000, %fd70, %p17;
	ld.const.f64 	%fd52, [BIG_G];
	mul.f64 	%fd53, %fd13, %fd52;
	mul.f64 	%fd54, %fd51, %fd53;
	ld.shared.f64 	%fd55, [%r45+8];
	fma.rn.f64 	%fd73, %fd55, %fd54, %fd73;
	mul.f64 	%fd56, %fd14, %fd52;
	mul.f64 	%fd57, %fd51, %fd56;
	fma.rn.f64 	%fd72, %fd55, %fd57, %fd72;
	mul.f64 	%fd58, %fd15, %fd52;
	mul.f64 	%fd59, %fd51, %fd58;
	fma.rn.f64 	%fd71, %fd55, %fd59, %fd71;
	add.s32 	%r47, %r47, 1;
	setp.lt.u32 	%p18, %r47, %r1;
	add.s32 	%r46, %r46, 1;
	setp.lt.u32 	%p19, %r46, %r20;
	and.pred  	%p20, %p18, %p19;
	add.s32 	%r45, %r45, 32;
	@%p20 bra 	$L__BB0_8;
$L__BB0_17:
	bar.sync 	0;
	add.s32 	%r44, %r44, %r1;
	add.s32 	%r43, %r43, 1;
	setp.lt.u32 	%p21, %r44, %r20;
	@%p21 bra 	$L__BB0_4;
$L__BB0_18:
	setp.ge.u32 	%p22, %r3, %r20;
	@%p22 bra 	$L__BB0_20;
	ld.param.u64 	%rd13, [_Z12accelerationPdS_ji_param_1];
	cvta.to.global.u64 	%rd10, %rd13;
	mul.wide.s32 	%rd11, %r3, 24;
	add.s64 	%rd12, %rd10, %rd11;
	st.global.f64 	[%rd12], %fd73;
	st.global.f64 	[%rd12+8], %fd72;
	st.global.f64 	[%rd12+16], %fd71;
$L__BB0_20:
	ret;

}
	// .globl	_Z17update_velocitiesPdS_jd
.visible .entry _Z17update_velocitiesPdS_jd(
	.param .u64 .ptr .align 1 _Z17update_velocitiesPdS_jd_param_0,
	.param .u64 .ptr .align 1 _Z17update_velocitiesPdS_jd_param_1,
	.param .u32 _Z17update_velocitiesPdS_jd_param_2,
	.param .f64 _Z17update_velocitiesPdS_jd_param_3
)
{
	.reg .pred 	%p<2>;
	.reg .b32 	%r<7>;
	.reg .b64 	%rd<8>;
	.reg .b64 	%fd<14>;

	ld.param.u64 	%rd1, [_Z17update_velocitiesPdS_jd_param_0];
	ld.param.u64 	%rd2, [_Z17update_velocitiesPdS_jd_param_1];
	ld.param.u32 	%r2, [_Z17update_velocitiesPdS_jd_param_2];
	ld.param.f64 	%fd1, [_Z17update_velocitiesPdS_jd_param_3];
	mov.u32 	%r3, %ctaid.x;
	mov.u32 	%r4, %ntid.x;
	mov.u32 	%r5, %tid.x;
	mad.lo.s32 	%r1, %r3, %r4, %r5;
	setp.ge.u32 	%p1, %r1, %r2;
	@%p1 bra 	$L__BB1_2;
	cvta.to.global.u64 	%rd3, %rd1;
	cvta.to.global.u64 	%rd4, %rd2;
	mul.lo.s32 	%r6, %r1, 3;
	mul.wide.s32 	%rd5, %r6, 8;
	add.s64 	%rd6, %rd3, %rd5;
	ld.global.f64 	%fd2, [%rd6];
	mul.f64 	%fd3, %fd1, %fd2;
	add.s64 	%rd7, %rd4, %rd5;
	ld.global.f64 	%fd4, [%rd7];
	fma.rn.f64 	%fd5, %fd3, 0d3FE0000000000000, %fd4;
	st.global.f64 	[%rd7], %fd5;
	ld.global.f64 	%fd6, [%rd6+8];
	mul.f64 	%fd7, %fd1, %fd6;
	ld.global.f64 	%fd8, [%rd7+8];
	fma.rn.f64 	%fd9, %fd7, 0d3FE0000000000000, %fd8;
	st.global.f64 	[%rd7+8], %fd9;
	ld.global.f64 	%fd10, [%rd6+16];
	mul.f64 	%fd11, %fd1, %fd10;
	ld.global.f64 	%fd12, [%rd7+16];
	fma.rn.f64 	%fd13, %fd11, 0d3FE0000000000000, %fd12;
	st.global.f64 	[%rd7+16], %fd13;
$L__BB1_2:
	ret;

}
	// .globl	_Z16update_positionsP7double4P7double3jdi
.visible .entry _Z16update_positionsP7double4P7double3jdi(
	.param .u64 .ptr .align 1 _Z16update_positionsP7double4P7double3jdi_param_0,
	.param .u64 .ptr .align 1 _Z16update_positionsP7double4P7double3jdi_param_1,
	.param .u32 _Z16update_positionsP7double4P7double3jdi_param_2,
	.param .f64 _Z16update_positionsP7double4P7double3jdi_param_3,
	.param .u32 _Z16update_positionsP7double4P7double3jdi_param_4
)
{
	.reg .pred 	%p<2>;
	.reg .b32 	%r<10>;
	.reg .b64 	%rd<11>;
	.reg .b64 	%fd<12>;

	ld.param.u64 	%rd1, [_Z16update_positionsP7double4P7double3jdi_param_0];
	ld.param.u64 	%rd2, [_Z16update_positionsP7double4P7double3jdi_param_1];
	ld.param.u32 	%r3, [_Z16update_positionsP7double4P7double3jdi_param_2];
	ld.param.f64 	%fd1, [_Z16update_positionsP7double4P7double3jdi_param_3];
	ld.param.u32 	%r4, [_Z16update_positionsP7double4P7double3jdi_param_4];
	mov.u32 	%r5, %ctaid.x;
	mov.u32 	%r6, %ntid.x;
	mov.u32 	%r7, %tid.x;
	mad.lo.s32 	%r1, %r5, %r6, %r7;
	add.s32 	%r8, %r4, -1;
	mul.lo.s32 	%r2, %r8, %r3;
	setp.ge.u32 	%p1, %r1, %r3;
	@%p1 bra 	$L__BB2_2;
	cvta.to.global.u64 	%rd3, %rd1;
	cvta.to.global.u64 	%rd4, %rd2;
	add.s32 	%r9, %r2, %r1;
	mul.wide.s32 	%rd5, %r9, 32;
	add.s64 	%rd6, %rd3, %rd5;
	ld.global.v2.f64 	{%fd2, %fd3}, [%rd6];
	mul.wide.s32 	%rd7, %r1, 24;
	add.s64 	%rd8, %rd4, %rd7;
	ld.global.f64 	%fd4, [%rd8];
	fma.rn.f64 	%fd5, %fd1, %fd4, %fd2;
	mul.wide.s32 	%rd9, %r3, 32;
	add.s64 	%rd10, %rd6, %rd9;
	st.global.f64 	[%rd10], %fd5;
	ld.global.f64 	%fd6, [%rd8+8];
	fma.rn.f64 	%fd7, %fd1, %fd6, %fd3;
	st.global.f64 	[%rd10+8], %fd7;
	ld.global.v2.f64 	{%fd8, %fd9}, [%rd6+16];
	ld.global.f64 	%fd10, [%rd8+16];
	fma.rn.f64 	%fd11, %fd1, %fd10, %fd8;
	st.global.v2.f64 	[%rd10+16], {%fd11, %fd9};
$L__BB2_2:
	ret;

}
.func  (.param .b64 func_retval0) __internal_accurate_pow(
	.param .b64 __internal_accurate_pow_param_0
)
{
	.reg .pred 	%p<8>;
	.reg .b32 	%r<49>;
	.reg .b32 	%f<3>;
	.reg .b64 	%fd<109>;

	ld.param.f64 	%fd10, [__internal_accurate_pow_param_0];
	{
	.reg .b32 %temp; 
	mov.b64 	{%temp, %r46}, %fd10;
	}
	{
	.reg .b32 %temp; 
	mov.b64 	{%r45, %temp}, %fd10;
	}
	shr.u32 	%r47, %r46, 20;
	setp.gt.u32 	%p1, %r46, 1048575;
	@%p1 bra 	$L__BB3_2;
	mul.f64 	%fd11, %fd10, 0d4350000000000000;
	{
	.reg .b32 %temp; 
	mov.b64 	{%temp, %r46}, %fd11;
	}
	{
	.reg .b32 %temp; 
	mov.b64 	{%r45, %temp}, %fd11;
	}
	shr.u32 	%r16, %r46, 20;
	add.s32 	%r47, %r16, -54;
$L__BB3_2:
	add.s32 	%r48, %r47, -1023;
	and.b32  	%r17, %r46, -2146435073;
	or.b32  	%r18, %r17, 1072693248;
	mov.b64 	%fd107, {%r45, %r18};
	setp.lt.u32 	%p2, %r18, 1073127583;
	@%p2 bra 	$L__BB3_4;
	{
	.reg .b32 %temp; 
	mov.b64 	{%r19, %temp}, %fd107;
	}
	{
	.reg .b32 %temp; 
	mov.b64 	{%temp, %r20}, %fd107;
	}
	add.s32 	%r21, %r20, -1048576;
	mov.b64 	%fd107, {%r19, %r21};
	add.s32 	%r48, %r47, -1022;
$L__BB3_4:
	add.f64 	%fd12, %fd107, 0dBFF0000000000000;
	add.f64 	%fd13, %fd107, 0d3FF0000000000000;
	rcp.approx.ftz.f64 	%fd14, %fd13;
	neg.f64 	%fd15, %fd13;
	fma.rn.f64 	%fd16, %fd15, %fd14, 0d3FF0000000000000;
	fma.rn.f64 	%fd17, %fd16, %fd16, %fd16;
	fma.rn.f64 	%fd18, %fd17, %fd14, %fd14;
	mul.f64 	%fd19, %fd12, %fd18;
	fma.rn.f64 	%fd20, %fd12, %fd18, %fd19;
	mul.f64 	%fd21, %fd20, %fd20;
	fma.rn.f64 	%fd22, %fd21, 0d3EB0F5FF7D2CAFE2, 0d3ED0F5D241AD3B5A;
	fma.rn.f64 	%fd23, %fd22, %fd21, 0d3EF3B20A75488A3F;
	fma.rn.f64 	%fd24, %fd23, %fd21, 0d3F1745CDE4FAECD5;
	fma.rn.f64 	%fd25, %fd24, %fd21, 0d3F3C71C7258A578B;
	fma.rn.f64 	%fd26, %fd25, %fd21, 0d3F6249249242B910;
	fma.rn.f64 	%fd27, %fd26, %fd21, 0d3F89999999999DFB;
	sub.f64 	%fd28, %fd12, %fd20;
	add.f64 	%fd29, %fd28, %fd28;
	neg.f64 	%fd30, %fd20;
	fma.rn.f64 	%fd31, %fd30, %fd12, %fd29;
	mul.f64 	%fd32, %fd18, %fd31;
	fma.rn.f64 	%fd33, %fd21, %fd27, 0d3FB5555555555555;
	mov.f64 	%fd34, 0d3FB5555555555555;
	sub.f64 	%fd35, %fd34, %fd33;
	fma.rn.f64 	%fd36, %fd21, %fd27, %fd35;
	add.f64 	%fd37, %fd36, 0dBC46A4CB00B9E7B0;
	add.f64 	%fd38, %fd33, %fd37;
	sub.f64 	%fd39, %fd33, %fd38;
	add.f64 	%fd40, %fd37, %fd39;
	mul.rn.f64 	%fd41, %fd20, %fd20;
	neg.f64 	%fd42, %fd41;
	fma.rn.f64 	%fd43, %fd20, %fd20, %fd42;
	{
	.reg .b32 %temp; 
	mov.b64 	{%r22, %temp}, %fd32;
	}
	{
	.reg .b32 %temp; 
	mov.b64 	{%temp, %r23}, %fd32;
	}
	add.s32 	%r24, %r23, 1048576;
	mov.b64 	%fd44, {%r22, %r24};
	fma.rn.f64 	%fd45, %fd20, %fd44, %fd43;
	mul.rn.f64 	%fd46, %fd41, %fd20;
	neg.f64 	%fd47, %fd46;
	fma.rn.f64 	%fd48, %fd41, %fd20, %fd47;
	fma.rn.f64 	%fd49, %fd41, %fd32, %fd48;
	fma.rn.f64 	%fd50, %fd45, %fd20, %fd49;
	mul.rn.f64 	%fd51, %fd38, %fd46;
	neg.f64 	%fd52, %fd51;
	fma.rn.f64 	%fd53, %fd38, %fd46, %fd52;
	fma.rn.f64 	%fd54, %fd38, %fd50, %fd53;
	fma.rn.f64 	%fd55, %fd40, %fd46, %fd54;
	add.f64 	%fd56, %fd51, %fd55;
	sub.f64 	%fd57, %fd51, %fd56;
	add.f64 	%fd58, %fd55, %fd57;
	add.f64 	%fd59, %fd20, %fd56;
	sub.f64 	%fd60, %fd20, %fd59;
	add.f64 	%fd61, %fd56, %fd60;
	add.f64 	%fd62, %fd58, %fd61;
	add.f64 	%fd63, %fd32, %fd62;
	add.f64 	%fd64, %fd59, %fd63;
	sub.f64 	%fd65, %fd59, %fd64;
	add.f64 	%fd66, %fd63, %fd65;
	xor.b32  	%r25, %r48, -2147483648;
	mov.b32 	%r26, 1127219200;
	mov.b64 	%fd67, {%r25, %r26};
	mov.b32 	%r27, -2147483648;
	mov.b64 	%fd68, {%r27, %r26};
	sub.f64 	%fd69, %fd67, %fd68;
	fma.rn.f64 	%fd70, %fd69, 0d3FE62E42FEFA39EF, %fd64;
	fma.rn.f64 	%fd71, %fd69, 0dBFE62E42FEFA39EF, %fd70;
	sub.f64 	%fd72, %fd71, %fd64;
	sub.f64 	%fd73, %fd66, %fd72;
	fma.rn.f64 	%fd74, %fd69, 0d3C7ABC9E3B39803F, %fd73;
	add.f64 	%fd75, %fd70, %fd74;
	sub.f64 	%fd76, %fd70, %fd75;
	add.f64 	%fd77, %fd74, %fd76;
	mov.f64 	%fd78, 0dBFF8000000000000;
	{
	.reg .b32 %temp; 
	mov.b64 	{%temp, %r28}, %fd78;
	}
	{
	.reg .b32 %temp; 
	mov.b64 	{%r29, %temp}, %fd78;
	}
	shl.b32 	%r30, %r28, 1;
	setp.gt.u32 	%p3, %r30, -33554433;
	and.b32  	%r31, %r28, -15728641;
	selp.b32 	%r32, %r31, %r28, %p3;
	mov.b64 	%fd79, {%r29, %r32};
	mul.rn.f64 	%fd80, %fd75, %fd79;
	neg.f64 	%fd81, %fd80;
	fma.rn.f64 	%fd82, %fd75, %fd79, %fd81;
	fma.rn.f64 	%fd83, %fd77, %fd79, %fd82;
	add.f64 	%fd4, %fd80, %fd83;
	sub.f64 	%fd84, %fd80, %fd4;
	add.f64 	%fd5, %fd83, %fd84;
	fma.rn.f64 	%fd85, %fd4, 0d3FF71547652B82FE, 0d4338000000000000;
	{
	.reg .b32 %temp; 
	mov.b64 	{%r13, %temp}, %fd85;
	}
	mov.f64 	%fd86, 0dC338000000000000;
	add.rn.f64 	%fd87, %fd85, %fd86;
	fma.rn.f64 	%fd88, %fd87, 0dBFE62E42FEFA39EF, %fd4;
	fma.rn.f64 	%fd89, %fd87, 0dBC7ABC9E3B39803F, %fd88;
	fma.rn.f64 	%fd90, %fd89, 0d3E5ADE1569CE2BDF, 0d3E928AF3FCA213EA;
	fma.rn.f64 	%fd91, %fd90, %fd89, 0d3EC71DEE62401315;
	fma.rn.f64 	%fd92, %fd91, %fd89, 0d3EFA01997C89EB71;
	fma.rn.f64 	%fd93, %fd92, %fd89, 0d3F2A01A014761F65;
	fma.rn.f64 	%fd94, %fd93, %fd89, 0d3F56C16C1852B7AF;
	fma.rn.f64 	%fd95, %fd94, %fd89, 0d3F81111111122322;
	fma.rn.f64 	%fd96, %fd95, %fd89, 0d3FA55555555502A1;
	fma.rn.f64 	%fd97, %fd96, %fd89, 0d3FC5555555555511;
	fma.rn.f64 	%fd98, %fd97, %fd89, 0d3FE000000000000B;
	fma.rn.f64 	%fd99, %fd98, %fd89, 0d3FF0000000000000;
	fma.rn.f64 	%fd100, %fd99, %fd89, 0d3FF0000000000000;
	{
	.reg .b32 %temp; 
	mov.b64 	{%r14, %temp}, %fd100;
	}
	{
	.reg .b32 %temp; 
	mov.b64 	{%temp, %r15}, %fd100;
	}
	shl.b32 	%r33, %r13, 20;
	add.s32 	%r34, %r33, %r15;
	mov.b64 	%fd108, {%r14, %r34};
	{
	.reg .b32 %temp; 
	mov.b64 	{%temp, %r35}, %fd4;
	}
	mov.b32 	%f2, %r35;
	abs.f32 	%f1, %f2;
	setp.lt.f32 	%p4, %f1, 0f4086232B;
	@%p4 bra 	$L__BB3_7;
	setp.lt.f64 	%p5, %fd4, 0d0000000000000000;
	add.f64 	%fd101, %fd4, 0d7FF0000000000000;
	selp.f64 	%fd108, 0d0000000000000000, %fd101, %p5;
	setp.geu.f32 	%p6, %f1, 0f40874800;
	@%p6 bra 	$L__BB3_7;
	shr.u32 	%r36, %r13, 31;
	add.s32 	%r37, %r13, %r36;
	shr.s32 	%r38, %r37, 1;
	shl.b32 	%r39, %r38, 20;
	add.s32 	%r40, %r15, %r39;
	mov.b64 	%fd102, {%r14, %r40};
	sub.s32 	%r41, %r13, %r38;
	shl.b32 	%r42, %r41, 20;
	add.s32 	%r43, %r42, 1072693248;
	mov.b32 	%r44, 0;
	mov.b64 	%fd103, {%r44, %r43};
	mul.f64 	%fd108, %fd103, %fd102;
$L__BB3_7:
	abs.f64 	%fd104, %fd108;
	setp.eq.f64 	%p7, %fd104, 0d7FF0000000000000;
	fma.rn.f64 	%fd105, %fd108, %fd5, %fd108;
	selp.f64 	%fd106, %fd108, %fd105, %p7;
	st.param.f64 	[func_retval0], %fd106;
	ret;

}


// ===== COMPILED SASS (sm_100) =====

	.target	sm_100

	.elftype	@"ET_EXEC"


//--------------------- .note.nv.tkinfo           --------------------------
	.section	.note.nv.tkinfo,"",@"SHT_NOTE"
	.sectionflags	@"SHF_NOTE_NV_TKINFO"
	.tkinfo
        /*0018*/ 	.word	0x00000002
        /*0030*/ 	.string	""
        /*0030*/ 	.string	"ptxas"
        /*0030*/ 	.string	"Cuda compilation tools, release 13.0, V13.0.88"
        /*0030*/ 	.string	"Build cuda_13.0.r13.0/compiler.36424714_0"
        /*0030*/ 	.string	"-arch sm_100 -m 64 "



//--------------------- .note.nv.cuinfo           --------------------------
	.section	.note.nv.cuinfo,"",@"SHT_NOTE"
	.sectionflags	@"SHF_NOTE_NV_CUINFO"
        /*0018*/ 	.short	0x0002
        /*001a*/ 	.short	0x0064
        /*001c*/ 	.short	0x0082
	.zero		2


//--------------------- .nv.info                  --------------------------
	.section	.nv.info,"",@"SHT_CUDA_INFO"
	.align	4


	//----- nvinfo : EIATTR_REGCOUNT
	.align		4
        /*0000*/ 	.byte	0x04, 0x2f
        /*0002*/ 	.short	(.L_2 - .L_1)
	.align		4
.L_1:
        /*0004*/ 	.word	index@(_Z12accelerationPdS_ji)
        /*0008*/ 	.word	0x00000036


	//----- nvinfo : EIATTR_FRAME_SIZE
	.align		4
.L_2:
        /*000c*/ 	.byte	0x04, 0x11
        /*000e*/ 	.short	(.L_4 - .L_3)
	.align		4
.L_3:
        /*0010*/ 	.word	index@($_Z12accelerationPdS_ji$__internal_accurate_pow)
        /*0014*/ 	.word	0x00000000


	//----- nvinfo : EIATTR_FRAME_SIZE
	.align		4
.L_4:
        /*0018*/ 	.byte	0x04, 0x11
        /*001a*/ 	.short	(.L_6 - .L_5)
	.align		4
.L_5:
        /*001c*/ 	.word	index@(_Z12accelerationPdS_ji)
        /*0020*/ 	.word	0x00000000


	//----- nvinfo : EIATTR_REGCOUNT
	.align		4
.L_6:
        /*0024*/ 	.byte	0x04, 0x2f
        /*0026*/ 	.short	(.L_8 - .L_7)
	.align		4
.L_7:
        /*0028*/ 	.word	index@(_Z17update_velocitiesPdS_jd)
        /*002c*/ 	.word	0x00000010


	//----- nvinfo : EIATTR_FRAME_SIZE
	.align		4
.L_8:
        /*0030*/ 	.byte	0x04, 0x11
        /*0032*/ 	.short	(.L_10 - .L_9)
	.align		4
.L_9:
        /*0034*/ 	.word	index@(_Z17update_velocitiesPdS_jd)
        /*0038*/ 	.word	0x00000000


	//----- nvinfo : EIATTR_REGCOUNT
	.align		4
.L_10:
        /*003c*/ 	.byte	0x04, 0x2f
        /*003e*/ 	.short	(.L_12 - .L_11)
	.align		4
.L_11:
        /*0040*/ 	.word	index@(_Z16update_positionsP7double4P7double3jdi)
        /*0044*/ 	.word	0x00000014


	//----- nvinfo : EIATTR_FRAME_SIZE
	.align		4
.L_12:
        /*0048*/ 	.byte	0x04, 0x11
        /*004a*/ 	.short	(.L_14 - .L_13)
	.align		4
.L_13:
        /*004c*/ 	.word	index@(_Z16update_positionsP7double4P7double3jdi)
        /*0050*/ 	.word	0x00000000


	//----- nvinfo : EIATTR_MIN_STACK_SIZE
	.align		4
.L_14:
        /*0054*/ 	.byte	0x04, 0x12
        /*0056*/ 	.short	(.L_16 - .L_15)
	.align		4
.L_15:
        /*0058*/ 	.word	index@(_Z16update_positionsP7double4P7double3jdi)
        /*005c*/ 	.word	0x00000000


	//----- nvinfo : EIATTR_MIN_STACK_SIZE
	.align		4
.L_16:
        /*0060*/ 	.byte	0x04, 0x12
        /*0062*/ 	.short	(.L_18 - .L_17)
	.align		4
.L_17:
        /*0064*/ 	.word	index@(_Z17update_velocitiesPdS_jd)
        /*0068*/ 	.word	0x00000000


	//----- nvinfo : EIATTR_MIN_STACK_SIZE
	.align		4
.L_18:
        /*006c*/ 	.byte	0x04, 0x12
        /*006e*/ 	.short	(.L_20 - .L_19)
	.align		4
.L_19:
        /*0070*/ 	.word	index@(_Z12accelerationPdS_ji)
        /*0074*/ 	.word	0x00000000
.L_20:


//--------------------- .nv.compat                --------------------------
	.section	.nv.compat,"",@"SHT_CUDA_COMPAT_INFO"
	.align	4
        /*0000*/ 	.byte	0x02, 0x09, 0x00, 0x00, 0x02, 0x02, 0x01, 0x00, 0x02, 0x05, 0x05, 0x00, 0x03, 0x07, 0x01, 0x01
        /*0010*/ 	.byte	0x02, 0x03, 0x00, 0x00, 0x02, 0x06, 0x01, 0x00, 0x04, 0x0b, 0x08, 0x00, 0x01, 0x00, 0x00, 0x00
        /*0020*/ 	.byte	0x00, 0x00, 0x00, 0x00


//--------------------- .nv.info._Z16update_positionsP7double4P7double3jdi --------------------------
	.section	.nv.info._Z16update_positionsP7double4P7double3jdi,"",@"SHT_CUDA_INFO"
	.sectionflags	@""
	.align	4


	//----- nvinfo : EIATTR_CUDA_API_VERSION
	.align		4
        /*0000*/ 	.byte	0x04, 0x37
        /*0002*/ 	.short	(.L_22 - .L_21)
.L_21:
        /*0004*/ 	.word	0x00000082


	//----- nvinfo : EIATTR_KPARAM_INFO
	.align		4
.L_22:
        /*0008*/ 	.byte	0x04, 0x17
        /*000a*/ 	.short	(.L_24 - .L_23)
.L_23:
        /*000c*/ 	.word	0x00000000
        /*0010*/ 	.short	0x0004
        /*0012*/ 	.short	0x0020
        /*0014*/ 	.byte	0x00, 0xf0, 0x11, 0x00


	//----- nvinfo : EIATTR_KPARAM_INFO
	.align		4
.L_24:
        /*0018*/ 	.byte	0x04, 0x17
        /*001a*/ 	.short	(.L_26 - .L_25)
.L_25:
        /*001c*/ 	.word	0x00000000
        /*0020*/ 	.short	0x0003
        /*0022*/ 	.short	0x0018
        /*0024*/ 	.byte	0x00, 0xf0, 0x21, 0x00


	//----- nvinfo : EIATTR_KPARAM_INFO
	.align		4
.L_26:
        /*0028*/ 	.byte	0x04, 0x17
        /*002a*/ 	.short	(.L_28 - .L_27)
.L_27:
        /*002c*/ 	.word	0x00000000
        /*0030*/ 	.short	0x0002
        /*0032*/ 	.short	0x0010
        /*0034*/ 	.byte	0x00, 0xf0, 0x11, 0x00


	//----- nvinfo : EIATTR_KPARAM_INFO
	.align		4
.L_28:
        /*0038*/ 	.byte	0x04, 0x17
        /*003a*/ 	.short	(.L_30 - .L_29)
.L_29:
        /*003c*/ 	.word	0x00000000
        /*0040*/ 	.short	0x0001
        /*0042*/ 	.short	0x0008
        /*0044*/ 	.byte	0x00, 0xf5, 0x21, 0x00


	//----- nvinfo : EIATTR_KPARAM_INFO
	.align		4
.L_30:
        /*0048*/ 	.byte	0x04, 0x17
        /*004a*/ 	.short	(.L_32 - .L_31)
.L_31:
        /*004c*/ 	.word	0x00000000
        /*0050*/ 	.short	0x0000
        /*0052*/ 	.short	0x0000
        /*0054*/ 	.byte	0x00, 0xf5, 0x21, 0x00


	//----- nvinfo : EIATTR_SPARSE_MMA_MASK
	.align		4
.L_32:
        /*0058*/ 	.byte	0x03, 0x50
        /*005a*/ 	.short	0x0000


	//----- nvinfo : EIATTR_MAXREG_COUNT
	.align		4
        /*005c*/ 	.byte	0x03, 0x1b
        /*005e*/ 	.short	0x00ff


	//----- nvinfo : EIATTR_MERCURY_ISA_VERSION
	.align		4
        /*0060*/ 	.byte	0x03, 0x5f
        /*0062*/ 	.short	0x0101


	//----- nvinfo : EIATTR_VRC_CTA_INIT_COUNT
	.align		4
        /*0064*/ 	.byte	0x02, 0x4a
	.zero		1
	.zero		1


	//----- nvinfo : EIATTR_EXIT_INSTR_OFFSETS
	.align		4
        /*0068*/ 	.byte	0x04, 0x1c
        /*006a*/ 	.short	(.L_34 - .L_33)


	//   ....[0]....
.L_33:
        /*006c*/ 	.word	0x00000070


	//   ....[1]....
        /*0070*/ 	.word	0x000001d0


	//----- nvinfo : EIATTR_CBANK_PARAM_SIZE
	.align		4
.L_34:
        /*0074*/ 	.byte	0x03, 0x19
        /*0076*/ 	.short	0x0024


	//----- nvinfo : EIATTR_PARAM_CBANK
	.align		4
        /*0078*/ 	.byte	0x04, 0x0a
        /*007a*/ 	.short	(.L_36 - .L_35)
	.align		4
.L_35:
        /*007c*/ 	.word	index@(.nv.constant0._Z16update_positionsP7double4P7double3jdi)
        /*0080*/ 	.short	0x0380
        /*0082*/ 	.short	0x0024


	//----- nvinfo : EIATTR_SW_WAR
	.align		4
.L_36:
        /*0084*/ 	.byte	0x04, 0x36
        /*0086*/ 	.short	(.L_38 - .L_37)
.L_37:
        /*0088*/ 	.word	0x00000008
.L_38:


//--------------------- .nv.info._Z17update_velocitiesPdS_jd --------------------------
	.section	.nv.info._Z17update_velocitiesPdS_jd,"",@"SHT_CUDA_INFO"
	.sectionflags	@""
	.align	4


	//----- nvinfo : EIATTR_CUDA_API_VERSION
	.align		4
        /*0000*/ 	.byte	0x04, 0x37
        /*0002*/ 	.short	(.L_40 - .L_39)
.L_39:
        /*0004*/ 	.word	0x00000082


	//----- nvinfo : EIATTR_KPARAM_INFO
	.align		4
.L_40:
        /*0008*/ 	.byte	0x04, 0x17
        /*000a*/ 	.short	(.L_42 - .L_41)
.L_41:
        /*000c*/ 	.word	0x00000000
        /*0010*/ 	.short	0x0003
        /*0012*/ 	.short	0x0018
        /*0014*/ 	.byte	0x00, 0xf0, 0x21, 0x00


	//----- nvinfo : EIATTR_KPARAM_INFO
	.align		4
.L_42:
        /*0018*/ 	.byte	0x04, 0x17
        /*001a*/ 	.short	(.L_44 - .L_43)
.L_43:
        /*001c*/ 	.word	0x00000000
        /*0020*/ 	.short	0x0002
        /*0022*/ 	.short	0x0010
        /*0024*/ 	.byte	0x00, 0xf0, 0x11, 0x00


	//----- nvinfo : EIATTR_KPARAM_INFO
	.align		4
.L_44:
        /*0028*/ 	.byte	0x04, 0x17
        /*002a*/ 	.short	(.L_46 - .L_45)
.L_45:
        /*002c*/ 	.word	0x00000000
        /*0030*/ 	.short	0x0001
        /*0032*/ 	.short	0x0008
        /*0034*/ 	.byte	0x00, 0xf5, 0x21, 0x00


	//----- nvinfo : EIATTR_KPARAM_INFO
	.align		4
.L_46:
        /*0038*/ 	.byte	0x04, 0x17
        /*003a*/ 	.short	(.L_48 - .L_47)
.L_47:
        /*003c*/ 	.word	0x00000000
        /*0040*/ 	.short	0x0000
        /*0042*/ 	.short	0x0000
        /*0044*/ 	.byte	0x00, 0xf5, 0x21, 0x00


	//----- nvinfo : EIATTR_SPARSE_MMA_MASK
	.align		4
.L_48:
        /*0048*/ 	.byte	0x03, 0x50
        /*004a*/ 	.short	0x0000


	//----- nvinfo : EIATTR_MAXREG_COUNT
	.align		4
        /*004c*/ 	.byte	0x03, 0x1b
        /*004e*/ 	.short	0x00ff


	//----- nvinfo : EIATTR_MERCURY_ISA_VERSION
	.align		4
        /*0050*/ 	.byte	0x03, 0x5f
        /*0052*/ 	.short	0x0101


	//----- nvinfo : EIATTR_VRC_CTA_INIT_COUNT
	.align		4
        /*0054*/ 	.byte	0x02, 0x4a
	.zero		1
	.zero		1


	//----- nvinfo : EIATTR_EXIT_INSTR_OFFSETS
	.align		4
        /*0058*/ 	.byte	0x04, 0x1c
        /*005a*/ 	.short	(.L_50 - .L_49)


	//   ....[0]....
.L_49:
        /*005c*/ 	.word	0x00000070


	//   ....[1]....
        /*0060*/ 	.word	0x000001e0


	//----- nvinfo : EIATTR_CBANK_PARAM_SIZE
	.align		4
.L_50:
        /*0064*/ 	.byte	0x03, 0x19
        /*0066*/ 	.short	0x0020


	//----- nvinfo : EIATTR_PARAM_CBANK
	.align		4
        /*0068*/ 	.byte	0x04, 0x0a
        /*006a*/ 	.short	(.L_52 - .L_51)
	.align		4
.L_51:
        /*006c*/ 	.word	index@(.nv.constant0._Z17update_velocitiesPdS_jd)
        /*0070*/ 	.short	0x0380
        /*0072*/ 	.short	0x0020


	//----- nvinfo : EIATTR_SW_WAR
	.align		4
.L_52:
        /*0074*/ 	.byte	0x04, 0x36
        /*0076*/ 	.short	(.L_54 - .L_53)
.L_53:
        /*0078*/ 	.word	0x00000008
.L_54:


//--------------------- .nv.info._Z12accelerationPdS_ji --------------------------
	.section	.nv.info._Z12accelerationPdS_ji,"",@"SHT_CUDA_INFO"
	.sectionflags	@""
	.align	4


	//----- nvinfo : EIATTR_CUDA_API_VERSION
	.align		4
        /*0000*/ 	.byte	0x04, 0x37
        /*0002*/ 	.short	(.L_56 - .L_55)
.L_55:
        /*0004*/ 	.word	0x00000082


	//----- nvinfo : EIATTR_KPARAM_INFO
	.align		4
.L_56:
        /*0008*/ 	.byte	0x04, 0x17
        /*000a*/ 	.short	(.L_58 - .L_57)
.L_57:
        /*000c*/ 	.word	0x00000000
        /*0010*/ 	.short	0x0003
        /*0012*/ 	.short	0x0014
        /*0014*/ 	.byte	0x00, 0xf0, 0x11, 0x00


	//----- nvinfo : EIATTR_KPARAM_INFO
	.align		4
.L_58:
        /*0018*/ 	.byte	0x04, 0x17
        /*001a*/ 	.short	(.L_60 - .L_59)
.L_59:
        /*001c*/ 	.word	0x00000000
        /*0020*/ 	.short	0x0002
        /*0022*/ 	.short	0x0010
        /*0024*/ 	.byte	0x00, 0xf0, 0x11, 0x00


	//----- nvinfo : EIATTR_KPARAM_INFO
	.align		4
.L_60:
        /*0028*/ 	.byte	0x04, 0x17
        /*002a*/ 	.short	(.L_62 - .L_61)
.L_61:
        /*002c*/ 	.word	0x00000000
        /*0030*/ 	.short	0x0001
        /*0032*/ 	.short	0x0008
        /*0034*/ 	.byte	0x00, 0xf5, 0x21, 0x00


	//----- nvinfo : EIATTR_KPARAM_INFO
	.align		4
.L_62:
        /*0038*/ 	.byte	0x04, 0x17
        /*003a*/ 	.short	(.L_64 - .L_63)
.L_63:
        /*003c*/ 	.word	0x00000000
        /*0040*/ 	.short	0x0000
        /*0042*/ 	.short	0x0000
        /*0044*/ 	.byte	0x00, 0xf5, 0x21, 0x00


	//----- nvinfo : EIATTR_SPARSE_MMA_MASK
	.align		4
.L_64:
        /*0048*/ 	.byte	0x03, 0x50
        /*004a*/ 	.short	0x0000


	//----- nvinfo : EIATTR_MAXREG_COUNT
	.align		4
        /*004c*/ 	.byte	0x03, 0x1b
        /*004e*/ 	.short	0x00ff


	//----- nvinfo : EIATTR_NUM_BARRIERS
	.align		4
        /*0050*/ 	.byte	0x02, 0x4c
        /*0052*/ 	.byte	0x01
	.zero		1


	//----- nvinfo : EIATTR_MERCURY_ISA_VERSION
	.align		4
        /*0054*/ 	.byte	0x03, 0x5f
        /*0056*/ 	.short	0x0101


	//----- nvinfo : EIATTR_VRC_CTA_INIT_COUNT
	.align		4
        /*0058*/ 	.byte	0x02, 0x4a
	.zero		1
	.zero		1


	//----- nvinfo : EIATTR_EXIT_INSTR_OFFSETS
	.align		4
        /*005c*/ 	.byte	0x04, 0x1c
        /*005e*/ 	.short	(.L_66 - .L_65)


	//   ....[0]....
.L_65:
        /*0060*/ 	.word	0x00000740


	//   ....[1]....
        /*0064*/ 	.word	0x000007a0


	//----- nvinfo : EIATTR_CRS_STACK_SIZE
	.align		4
.L_66:
        /*0068*/ 	.byte	0x04, 0x1e
        /*006a*/ 	.short	(.L_68 - .L_67)
.L_67:
        /*006c*/ 	.word	0x00000000


	//----- nvinfo : EIATTR_CBANK_PARAM_SIZE
	.align		4
.L_68:
        /*0070*/ 	.byte	0x03, 0x19
        /*0072*/ 	.short	0x0018


	//----- nvinfo : EIATTR_PARAM_CBANK
	.align		4
        /*0074*/ 	.byte	0x04, 0x0a
        /*0076*/ 	.short	(.L_70 - .L_69)
	.align		4
.L_69:
        /*0078*/ 	.word	index@(.nv.constant0._Z12accelerationPdS_ji)
        /*007c*/ 	.short	0x0380
        /*007e*/ 	.short	0x0018


	//----- nvinfo : EIATTR_SW_WAR
	.align		4
.L_70:
        /*0080*/ 	.byte	0x04, 0x36
        /*0082*/ 	.short	(.L_72 - .L_71)
.L_71:
        /*0084*/ 	.word	0x00000008
.L_72:


//--------------------- .nv.callgraph             --------------------------
	.section	.nv.callgraph,"",@"SHT_CUDA_CALLGRAPH"
	.align	4
	.sectionentsize	8
	.align		4
        /*0000*/ 	.word	0x00000000
	.align		4
        /*0004*/ 	.word	0xffffffff
	.align		4
        /*0008*/ 	.word	0x00000000
	.align		4
        /*000c*/ 	.word	0xfffffffe
	.align		4
        /*0010*/ 	.word	0x00000000
	.align		4
        /*0014*/ 	.word	0xfffffffd
	.align		4
        /*0018*/ 	.word	0x00000000
	.align		4
        /*001c*/ 	.word	0xfffffffc


//--------------------- .nv.constant3             --------------------------
	.section	.nv.constant3,"a",@progbits
	.align	8
.nv.constant3:
	.type		BIG_G,@object
	.size		BIG_G,(.L_0 - BIG_G)
BIG_G:
        /*0000*/ 	.byte	0x00, 0x00, 0x00, 0x00, 0x00, 0x00, 0xf0, 0x3f
.L_0:


//--------------------- .text._Z16update_positionsP7double4P7double3jdi --------------------------
	.section	.text._Z16update_positionsP7double4P7double3jdi,"ax",@progbits
	.align	128
        .global         _Z16update_positionsP7double4P7double3jdi
        .type           _Z16update_positionsP7double4P7double3jdi,@function
        .size           _Z16update_positionsP7double4P7double3jdi,(.L_x_16 - _Z16update_positionsP7double4P7double3jdi)
        .other          _Z16update_positionsP7double4P7double3jdi,@"STO_CUDA_ENTRY STV_DEFAULT"
_Z16update_positionsP7double4P7double3jdi:
.text._Z16update_positionsP7double4P7double3jdi:
[----:B------:R-:W-:Y:S01]  /*0000*/  LDC R1, c[0x0][0x37c] ;  /* 0x0000df00ff017b82 */ /* 0x000fe20000000800 */
[----:B------:R-:W0:Y:S07]  /*0010*/  S2R R0, SR_TID.X ;  /* 0x0000000000007919 */ /* 0x000e2e0000002100 */
[----:B------:R-:W0:Y:S08]  /*0020*/  S2UR UR4, SR_CTAID.X ;  /* 0x00000000000479c3 */ /* 0x000e300000002500 */
[----:B------:R-:W0:Y:S08]  /*0030*/  LDC R5, c[0x0][0x360] ;  /* 0x0000d800ff057b82 */ /* 0x000e300000000800 */
[----:B------:R-:W1:Y:S01]  /*0040*/  LDC R12, c[0x0][0x390] ;  /* 0x0000e400ff0c7b82 */ /* 0x000e620000000800 */
[----:B0-----:R-:W-:-:S05]  /*0050*/  IMAD R5, R5, UR4, R0 ;  /* 0x0000000405057c24 */ /* 0x001fca000f8e0200 */
[----:B-1----:R-:W-:-:S13]  /*0060*/  ISETP.GE.U32.AND P0, PT, R5, R12, PT ;  /* 0x0000000c0500720c */ /* 0x002fda0003f06070 */
[----:B------:R-:W-:Y:S05]  /*0070*/  @P0 EXIT ;  /* 0x000000000000094d */ /* 0x000fea0003800000 */
[----:B------:R-:W0:Y:S01]  /*0080*/  LDCU UR4, c[0x0][0x3a0] ;  /* 0x00007400ff0477ac */ /* 0x000e220008000800 */
[----:B------:R-:W1:Y:S01]  /*0090*/  LDC.64 R8, c[0x0][0x388] ;  /* 0x0000e200ff087b82 */ /* 0x000e620000000a00 */
[----:B------:R-:W2:Y:S07]  /*00a0*/  LDCU.64 UR6, c[0x0][0x358] ;  /* 0x00006b00ff0677ac */ /* 0x000eae0008000a00 */
[----:B------:R-:W3:Y:S01]  /*00b0*/  LDC.64 R2, c[0x0][0x380] ;  /* 0x0000e000ff027b82 */ /* 0x000ee20000000a00 */
[----:B0-----:R-:W-:-:S06]  /*00c0*/  UIADD3 UR4, UPT, UPT, UR4, -0x1, URZ ;  /* 0xffffffff04047890 */ /* 0x001fcc000fffe0ff */
[----:B------:R-:W-:Y:S02]  /*00d0*/  IMAD R7, R12, UR4, R5 ;  /* 0x000000040c077c24 */ /* 0x000fe4000f8e0205 */
[----:B-1----:R-:W-:-:S03]  /*00e0*/  IMAD.WIDE R8, R5, 0x18, R8 ;  /* 0x0000001805087825 */ /* 0x002fc600078e0208 */
[----:B------:R-:W0:Y:S02]  /*00f0*/  LDCU.64 UR4, c[0x0][0x398] ;  /* 0x00007300ff0477ac */ /* 0x000e240008000a00 */
[----:B--2---:R-:W0:Y:S01]  /*0100*/  LDG.E.64 R10, desc[UR6][R8.64] ;  /* 0x00000006080a7981 */ /* 0x004e22000c1e1b00 */
[----:B---3--:R-:W-:-:S05]  /*0110*/  IMAD.WIDE R2, R7, 0x20, R2 ;  /* 0x0000002007027825 */ /* 0x008fca00078e0202 */
[----:B------:R-:W0:Y:S02]  /*0120*/  LDG.E.128 R4, desc[UR6][R2.64] ;  /* 0x0000000602047981 */ /* 0x000e24000c1e1d00 */
[----:B0-----:R-:W-:Y:S01]  /*0130*/  DFMA R4, R10, UR4, R4 ;  /* 0x000000040a047c2b */ /* 0x001fe20008000004 */
[----:B------:R-:W-:-:S06]  /*0140*/  IMAD.WIDE R10, R12, 0x20, R2 ;  /* 0x000000200c0a7825 */ /* 0x000fcc00078e0202 */
[----:B------:R-:W-:Y:S04]  /*0150*/  STG.E.64 desc[UR6][R10.64], R4 ;  /* 0x000000040a007986 */ /* 0x000fe8000c101b06 */
[----:B------:R-:W2:Y:S02]  /*0160*/  LDG.E.64 R12, desc[UR6][R8.64+0x8] ;  /* 0x00000806080c7981 */ /* 0x000ea4000c1e1b00 */
[----:B--2---:R-:W-:-:S07]  /*0170*/  DFMA R6, R12, UR4, R6 ;  /* 0x000000040c067c2b */ /* 0x004fce0008000006 */
[----:B------:R-:W-:Y:S04]  /*0180*/  STG.E.64 desc[UR6][R10.64+0x8], R6 ;  /* 0x000008060a007986 */ /* 0x000fe8000c101b06 */
[----:B------:R-:W2:Y:S04]  /*0190*/  LDG.E.64 R16, desc[UR6][R8.64+0x10] ;  /* 0x0000100608107981 */ /* 0x000ea8000c1e1b00 */
[----:B------:R-:W2:Y:S02]  /*01a0*/  LDG.E.128 R12, desc[UR6][R2.64+0x10] ;  /* 0x00001006020c7981 */ /* 0x000ea4000c1e1d00 */
[----:B--2---:R-:W-:-:S07]  /*01b0*/  DFMA R12, R16, UR4, R12 ;  /* 0x00000004100c7c2b */ /* 0x004fce000800000c */
[----:B------:R-:W-:Y:S01]  /*01c0*/  STG.E.128 desc[UR6][R10.64+0x10], R12 ;  /* 0x0000100c0a007986 */ /* 0x000fe2000c101d06 */
[----:B------:R-:W-:Y:S05]  /*01d0*/  EXIT ;  /* 0x000000000000794d */ /* 0x000fea0003800000 */
.L_x_0:
[----:B------:R-:W-:-:S00]  /*01e0*/  BRA `(.L_x_0) ;  /* 0xfffffffc00fc7947 */ /* 0x000fc0000383ffff */
[----:B------:R-:W-:-:S00]  /*01f0*/  NOP ;  /* 0x0000000000007918 */ /* 0x000fc00000000000 */
        /* <DEDUP_REMOVED lines=8> */
.L_x_16:


//--------------------- .text._Z17update_velocitiesPdS_jd --------------------------
	.section	.text._Z17update_velocitiesPdS_jd,"ax",@progbits
	.align	128
        .global         _Z17update_velocitiesPdS_jd
        .type           _Z17update_velocitiesPdS_jd,@function
        .size           _Z17update_velocitiesPdS_jd,(.L_x_17 - _Z17update_velocitiesPdS_jd)
        .other          _Z17update_velocitiesPdS_jd,@"STO_CUDA_ENTRY STV_DEFAULT"
_Z17update_velocitiesPdS_jd:
.text._Z17update_velocitiesPdS_jd:
[----:B------:R-:W-:Y:S01]  /*0000*/  LDC R1, c[0x0][0x37c] ;  /* 0x0000df00ff017b82 */ /* 0x000fe20000000800 */
[----:B------:R-:W0:Y:S07]  /*0010*/  S2R R3, SR_TID.X ;  /* 0x0000000000037919 */ /* 0x000e2e0000002100 */
[----:B------:R-:W0:Y:S01]  /*0020*/  S2UR UR4, SR_CTAID.X ;  /* 0x00000000000479c3 */ /* 0x000e220000002500 */
[----:B------:R-:W1:Y:S07]  /*0030*/  LDCU UR5, c[0x0][0x390] ;  /* 0x00007200ff0577ac */ /* 0x000e6e0008000800 */
[----:B------:R-:W0:Y:S02]  /*0040*/  LDC R0, c[0x0][0x360] ;  /* 0x0000d800ff007b82 */ /* 0x000e240000000800 */
[----:B0-----:R-:W-:-:S05]  /*0050*/  IMAD R0, R0, UR4, R3 ;  /* 0x0000000400007c24 */ /* 0x001fca000f8e0203 */
[----:B-1----:R-:W-:-:S13]  /*0060*/  ISETP.GE.U32.AND P0, PT, R0, UR5, PT ;  /* 0x0000000500007c0c */ /* 0x002fda000bf06070 */
[----:B------:R-:W-:Y:S05]  /*0070*/  @P0 EXIT ;  /* 0x000000000000094d */ /* 0x000fea0003800000 */
[----:B------:R-:W0:Y:S01]  /*0080*/  LDC.64 R2, c[0x0][0x380] ;  /* 0x0000e000ff027b82 */ /* 0x000e220000000a00 */
[----:B------:R-:W1:Y:S01]  /*0090*/  LDCU.64 UR4, c[0x0][0x358] ;  /* 0x00006b00ff0477ac */ /* 0x000e620008000a00 */
[----:B------:R-:W-:Y:S01]  /*00a0*/  LEA R9, R0, R0, 0x1 ;  /* 0x0000000000097211 */ /* 0x000fe200078e08ff */
[----:B------:R-:W2:Y:S05]  /*00b0*/  LDCU.64 UR6, c[0x0][0x398] ;  /* 0x00007300ff0677ac */ /* 0x000eaa0008000a00 */
[----:B------:R-:W3:Y:S01]  /*00c0*/  LDC.64 R6, c[0x0][0x388] ;  /* 0x0000e200ff067b82 */ /* 0x000ee20000000a00 */
[----:B0-----:R-:W-:-:S05]  /*00d0*/  IMAD.WIDE R2, R9, 0x8, R2 ;  /* 0x0000000809027825 */ /* 0x001fca00078e0202 */
[----:B-1----:R-:W2:Y:S01]  /*00e0*/  LDG.E.64 R4, desc[UR4][R2.64] ;  /* 0x0000000402047981 */ /* 0x002ea2000c1e1b00 */
[----:B---3--:R-:W-:-:S05]  /*00f0*/  IMAD.WIDE R6, R9, 0x8, R6 ;  /* 0x0000000809067825 */ /* 0x008fca00078e0206 */
[----:B------:R-:W3:Y:S04]  /*0100*/  LDG.E.64 R8, desc[UR4][R6.64] ;  /* 0x0000000406087981 */ /* 0x000ee8000c1e1b00 */
[----:B------:R-:W4:Y:S04]  /*0110*/  LDG.E.64 R10, desc[UR4][R6.64+0x8] ;  /* 0x00000804060a7981 */ /* 0x000f28000c1e1b00 */
[----:B------:R-:W5:Y:S01]  /*0120*/  LDG.E.64 R12, desc[UR4][R6.64+0x10] ;  /* 0x00001004060c7981 */ /* 0x000f62000c1e1b00 */
[----:B--2---:R-:W-:-:S08]  /*0130*/  DMUL R4, R4, UR6 ;  /* 0x0000000604047c28 */ /* 0x004fd00008000000 */
[----:B---3--:R-:W-:-:S07]  /*0140*/  DFMA R4, R4, 0.5, R8 ;  /* 0x3fe000000404782b */ /* 0x008fce0000000008 */
[----:B------:R-:W-:Y:S04]  /*0150*/  STG.E.64 desc[UR4][R6.64], R4 ;  /* 0x0000000406007986 */ /* 0x000fe8000c101b04 */
[----:B------:R-:W2:Y:S02]  /*0160*/  LDG.E.64 R8, desc[UR4][R2.64+0x8] ;  /* 0x0000080402087981 */ /* 0x000ea4000c1e1b00 */
[----:B--2---:R-:W-:-:S08]  /*0170*/  DMUL R8, R8, UR6 ;  /* 0x0000000608087c28 */ /* 0x004fd00008000000 */
[----:B----4-:R-:W-:-:S07]  /*0180*/  DFMA R8, R8, 0.5, R10 ;  /* 0x3fe000000808782b */ /* 0x010fce000000000a */
[----:B------:R-:W-:Y:S04]  /*0190*/  STG.E.64 desc[UR4][R6.64+0x8], R8 ;  /* 0x0000080806007986 */ /* 0x000fe8000c101b04 */
[----:B------:R-:W2:Y:S02]  /*01a0*/  LDG.E.64 R10, desc[UR4][R2.64+0x10] ;  /* 0x00001004020a7981 */ /* 0x000ea4000c1e1b00 */
[----:B--2---:R-:W-:-:S08]  /*01b0*/  DMUL R10, R10, UR6 ;  /* 0x000000060a0a7c28 */ /* 0x004fd00008000000 */
[----:B-----5:R-:W-:-:S07]  /*01c0*/  DFMA R10, R10, 0.5, R12 ;  /* 0x3fe000000a0a782b */ /* 0x020fce000000000c */
[----:B------:R-:W-:Y:S01]  /*01d0*/  STG.E.64 desc[UR4][R6.64+0x10], R10 ;  /* 0x0000100a06007986 */ /* 0x000fe2000c101b04 */
[----:B------:R-:W-:Y:S05]  /*01e0*/  EXIT ;  /* 0x000000000000794d */ /* 0x000fea0003800000 */
.L_x_1:
        /* <DEDUP_REMOVED lines=9> */
.L_x_17:


//--------------------- .text._Z12accelerationPdS_ji --------------------------
	.section	.text._Z12accelerationPdS_ji,"ax",@progbits
	.align	128
        .global         _Z12accelerationPdS_ji
        .type           _Z12accelerationPdS_ji,@function
        .size           _Z12accelerationPdS_ji,(.L_x_15 - _Z12accelerationPdS_ji)
        .other          _Z12accelerationPdS_ji,@"STO_CUDA_ENTRY STV_DEFAULT"
_Z12accelerationPdS_ji:
.text._Z12accelerationPdS_ji:
[----:B------:R-:W-:Y:S01]  /*0000*/  LDC R1, c[0x0][0x37c] ;  /* 0x0000df00ff017b82 */ /* 0x000fe20000000800 */
[----:B------:R-:W0:Y:S07]  /*0010*/  S2R R0, SR_TID.X ;  /* 0x0000000000007919 */ /* 0x000e2e0000002100 */
[----:B------:R-:W0:Y:S01]  /*0020*/  S2UR UR4, SR_CTAID.X ;  /* 0x00000000000479c3 */ /* 0x000e220000002500 */
[----:B------:R-:W1:Y:S01]  /*0030*/  LDCU.64 UR6, c[0x0][0x390] ;  /* 0x00007200ff0677ac */ /* 0x000e620008000a00 */
[----:B------:R-:W-:Y:S01]  /*0040*/  BSSY.RECONVERGENT B0, `(.L_x_2) ;  /* 0x0000010000007945 */ /* 0x000fe20003800200 */
[----:B------:R-:W-:Y:S01]  /*0050*/  CS2R R6, SRZ ;  /* 0x0000000000067805 */ /* 0x000fe2000001ff00 */
[----:B------:R-:W2:Y:S04]  /*0060*/  LDCU.64 UR8, c[0x0][0x358] ;  /* 0x00006b00ff0877ac */ /* 0x000ea80008000a00 */
[----:B------:R-:W0:Y:S08]  /*0070*/  LDC R3, c[0x0][0x360] ;  /* 0x0000d800ff037b82 */ /* 0x000e300000000800 */
[----:B------:R-:W3:Y:S01]  /*0080*/  LDC.64 R8, c[0x0][0x380] ;  /* 0x0000e000ff087b82 */ /* 0x000ee20000000a00 */
[----:B-1----:R-:W-:-:S04]  /*0090*/  IMAD.U32 R33, RZ, RZ, UR6 ;  /* 0x00000006ff217e24 */ /* 0x002fc8000f8e00ff */
[C---:B------:R-:W-:Y:S01]  /*00a0*/  IMAD R4, R33.reuse, UR7, RZ ;  /* 0x0000000721047c24 */ /* 0x040fe2000f8e02ff */
[----:B------:R-:W-:-:S03]  /*00b0*/  ISETP.NE.AND P1, PT, R33, RZ, PT ;  /* 0x000000ff2100720c */ /* 0x000fc60003f25270 */
[----:B------:R-:W-:Y:S02]  /*00c0*/  IMAD.SHL.U32 R5, R4, 0x4, RZ ;  /* 0x0000000404057824 */ /* 0x000fe400078e00ff */
[----:B0-----:R-:W-:-:S05]  /*00d0*/  IMAD R2, R3, UR4, R0 ;  /* 0x0000000403027c24 */ /* 0x001fca000f8e0200 */
[----:B------:R-:W-:Y:S01]  /*00e0*/  ISETP.GE.U32.AND P0, PT, R2, R33, PT ;  /* 0x000000210200720c */ /* 0x000fe20003f06070 */
[----:B---3--:R-:W-:-:S12]  /*00f0*/  IMAD.WIDE.U32 R8, R5, 0x8, R8 ;  /* 0x0000000805087825 */ /* 0x008fd800078e0008 */
[----:B--2---:R-:W-:Y:S05]  /*0100*/  @P0 BRA `(.L_x_3) ;  /* 0x00000000000c0947 */ /* 0x004fea0003800000 */
[----:B------:R-:W-:-:S05]  /*0110*/  IMAD.WIDE R4, R2, 0x20, R8 ;  /* 0x0000002002047825 */ /* 0x000fca00078e0208 */
[----:B------:R0:W5:Y:S04]  /*0120*/  LDG.E.64 R10, desc[UR8][R4.64+0x10] ;  /* 0x00001008040a7981 */ /* 0x000168000c1e1b00 */
[----:B------:R0:W5:Y:S02]  /*0130*/  LDG.E.128 R16, desc[UR8][R4.64] ;  /* 0x0000000804107981 */ /* 0x000164000c1e1d00 */
.L_x_3:
[----:B------:R-:W-:Y:S05]  /*0140*/  BSYNC.RECONVERGENT B0 ;  /* 0x0000000000007941 */ /* 0x000fea0003800200 */
.L_x_2:
[----:B------:R-:W-:Y:S02]  /*0150*/  CS2R R12, SRZ ;  /* 0x00000000000c7805 */ /* 0x000fe4000001ff00 */
[----:B------:R-:W-:Y:S01]  /*0160*/  CS2R R14, SRZ ;  /* 0x00000000000e7805 */ /* 0x000fe2000001ff00 */
[----:B------:R-:W-:Y:S06]  /*0170*/  @!P1 BRA `(.L_x_4) ;  /* 0x00000004006c9947 */ /* 0x000fec0003800000 */
[----:B0-----:R-:W-:Y:S01]  /*0180*/  IMAD.MOV.U32 R4, RZ, RZ, RZ ;  /* 0x000000ffff047224 */ /* 0x001fe200078e00ff */
[----:B------:R-:W-:Y:S02]  /*0190*/  CS2R R14, SRZ ;  /* 0x00000000000e7805 */ /* 0x000fe4000001ff00 */
[----:B------:R-:W-:Y:S02]  /*01a0*/  CS2R R12, SRZ ;  /* 0x00000000000c7805 */ /* 0x000fe4000001ff00 */
[----:B------:R-:W-:Y:S01]  /*01b0*/  CS2R R6, SRZ ;  /* 0x0000000000067805 */ /* 0x000fe2000001ff00 */
[----:B------:R-:W-:-:S06]  /*01c0*/  UMOV UR4, URZ ;  /* 0x000000ff00047c82 */ /* 0x000fcc0008000000 */
.L_x_12:
[----:B0-----:R-:W0:Y:S01]  /*01d0*/  LDCU UR5, c[0x0][0x390] ;  /* 0x00007200ff0577ac */ /* 0x001e220008000800 */
[C---:B------:R-:W-:Y:S02]  /*01e0*/  IMAD R5, R3.reuse, UR4, RZ ;  /* 0x0000000403057c24 */ /* 0x040fe4000f8e02ff */
[----:B------:R-:W-:Y:S01]  /*01f0*/  IMAD.IADD R4, R3, 0x1, R4 ;  /* 0x0000000103047824 */ /* 0x000fe200078e0204 */
[----:B------:R-:W1:Y:S01]  /*0200*/  LDCU UR14, c[0x0][0x390] ;  /* 0x00007200ff0e77ac */ /* 0x000e620008000800 */
[----:B------:R-:W-:Y:S01]  /*0210*/  IMAD.IADD R28, R5, 0x1, R0 ;  /* 0x00000001051c7824 */ /* 0x000fe200078e0200 */
[----:B------:R-:W2:Y:S01]  /*0220*/  LDCU.64 UR10, c[0x3][URZ] ;  /* 0x00c00000ff0a77ac */ /* 0x000ea20008000a00 */
[----:B0-----:R-:W-:-:S05]  /*0230*/  IMAD.U32 R33, RZ, RZ, UR5 ;  /* 0x00000005ff217e24 */ /* 0x001fca000f8e00ff */
[----:B------:R-:W-:-:S13]  /*0240*/  ISETP.GE.U32.AND P0, PT, R28, R33, PT ;  /* 0x000000211c00720c */ /* 0x000fda0003f06070 */
[----:B------:R-:W-:-:S05]  /*0250*/  @!P0 IMAD.WIDE.U32 R28, R28, 0x20, R8 ;  /* 0x000000201c1c8825 */ /* 0x000fca00078e0008 */
[----:B------:R-:W3:Y:S04]  /*0260*/  @!P0 LDG.E.128 R20, desc[UR8][R28.64] ;  /* 0x000000081c148981 */ /* 0x000ee8000c1e1d00 */
[----:B------:R-:W4:Y:S01]  /*0270*/  @!P0 LDG.E.128 R24, desc[UR8][R28.64+0x10] ;  /* 0x000010081c188981 */ /* 0x000f22000c1e1d00 */
[----:B------:R-:W-:Y:S01]  /*0280*/  @!P0 MOV R30, 0x400 ;  /* 0x00000400001e8802 */ /* 0x000fe20000000f00 */
[----:B------:R-:W-:Y:S01]  /*0290*/  BSSY.RECONVERGENT B0, `(.L_x_5) ;  /* 0x0000046000007945 */ /* 0x000fe20003800200 */
[----:B------:R-:W-:Y:S01]  /*02a0*/  ISETP.GE.U32.AND P1, PT, R2, R33, PT ;  /* 0x000000210200720c */ /* 0x000fe20003f26070 */
[----:B------:R-:W0:Y:S02]  /*02b0*/  @!P0 S2R R31, SR_CgaCtaId ;  /* 0x00000000001f8919 */ /* 0x000e240000008800 */
[----:B0-----:R-:W-:-:S05]  /*02c0*/  @!P0 LEA R31, R31, R30, 0x18 ;  /* 0x0000001e1f1f8211 */ /* 0x001fca00078ec0ff */
[----:B------:R-:W-:-:S05]  /*02d0*/  @!P0 IMAD R31, R0, 0x20, R31 ;  /* 0x00000020001f8824 */ /* 0x000fca00078e021f */
[----:B---3--:R0:W-:Y:S04]  /*02e0*/  @!P0 STS.128 [R31], R20 ;  /* 0x000000141f008388 */ /* 0x0081e80000000c00 */
[----:B----4-:R0:W-:Y:S01]  /*02f0*/  @!P0 STS.128 [R31+0x10], R24 ;  /* 0x000010181f008388 */ /* 0x0101e20000000c00 */
[----:B------:R-:W-:Y:S01]  /*0300*/  BAR.SYNC.DEFER_BLOCKING 0x0 ;  /* 0x0000000000007b1d */ /* 0x000fe20000010000 */
[----:B------:R-:W-:-:S05]  /*0310*/  ISETP.GE.U32.AND P0, PT, R4, R33, PT ;  /* 0x000000210400720c */ /* 0x000fca0003f06070 */
[----:B-12---:R-:W-:Y:S08]  /*0320*/  @P1 BRA `(.L_x_6) ;  /* 0x0000000000f01947 */ /* 0x006ff00003800000 */
[----:B------:R-:W1:Y:S01]  /*0330*/  S2UR UR6, SR_CgaCtaId ;  /* 0x00000000000679c3 */ /* 0x000e620000008800 */
[----:B------:R-:W-:Y:S01]  /*0340*/  UMOV UR5, 0x400 ;  /* 0x0000040000057882 */ /* 0x000fe20000000000 */
[----:B------:R-:W-:Y:S01]  /*0350*/  IMAD.MOV.U32 R48, RZ, RZ, RZ ;  /* 0x000000ffff307224 */ /* 0x000fe200078e00ff */
[----:B-1----:R-:W-:-:S04]  /*0360*/  ULEA UR5, UR6, UR5, 0x18 ;  /* 0x0000000506057291 */ /* 0x002fc8000f8ec0ff */
[----:B------:R-:W-:-:S06]  /*0370*/  UIADD3 UR5, UPT, UPT, UR5, 0x10, URZ ;  /* 0x0000001005057890 */ /* 0x000fcc000fffe0ff */
[----:B------:R-:W-:-:S07]  /*0380*/  IMAD.U32 R49, RZ, RZ, UR5 ;  /* 0x00000005ff317e24 */ /* 0x000fce000f8e00ff */
.L_x_11:
[----:B0-----:R-:W0:Y:S01]  /*0390*/  LDS.128 R20, [R49+-0x10] ;  /* 0xfffff00031147984 */ /* 0x001e220000000c00 */
[----:B------:R-:W-:Y:S01]  /*03a0*/  UMOV UR6, 0x47ae147b ;  /* 0x47ae147b00067882 */ /* 0x000fe20000000000 */
[----:B------:R-:W-:Y:S01]  /*03b0*/  UMOV UR7, 0x3f847ae1 ;  /* 0x3f847ae100077882 */ /* 0x000fe20000000000 */
[----:B------:R-:W-:Y:S01]  /*03c0*/  BSSY.RECONVERGENT B1, `(.L_x_7) ;  /* 0x0000013000017945 */ /* 0x000fe20003800200 */
[----:B------:R-:W1:Y:S01]  /*03d0*/  LDS.64 R24, [R49] ;  /* 0x0000000031187984 */ /* 0x000e620000000a00 */
[----:B0----5:R-:W-:Y:S02]  /*03e0*/  DADD R22, -R18, R22 ;  /* 0x0000000012167229 */ /* 0x021fe40000000116 */
[----:B------:R-:W-:Y:S02]  /*03f0*/  DADD R20, -R16, R20 ;  /* 0x0000000010147229 */ /* 0x000fe40000000114 */
[----:B-1----:R-:W-:-:S04]  /*0400*/  DADD R24, -R10, R24 ;  /* 0x000000000a187229 */ /* 0x002fc80000000118 */
[----:B------:R-:W-:-:S08]  /*0410*/  DMUL R26, R22, R22 ;  /* 0x00000016161a7228 */ /* 0x000fd00000000000 */
[----:B------:R-:W-:-:S08]  /*0420*/  DFMA R26, R20, R20, R26 ;  /* 0x00000014141a722b */ /* 0x000fd0000000001a */
[----:B------:R-:W-:-:S08]  /*0430*/  DFMA R26, R24, R24, R26 ;  /* 0x00000018181a722b */ /* 0x000fd0000000001a */
[----:B------:R-:W-:-:S08]  /*0440*/  DADD R26, R26, UR6 ;  /* 0x000000061a1a7e29 */ /* 0x000fd00008000000 */
[----:B------:R-:W-:-:S14]  /*0450*/  DSETP.NEU.AND P1, PT, R26, RZ, PT ;  /* 0x000000ff1a00722a */ /* 0x000fdc0003f2d000 */
[----:B------:R-:W-:Y:S01]  /*0460*/  @!P1 MOV R30, 0x0 ;  /* 0x00000000001e9802 */ /* 0x000fe20000000f00 */
[----:B------:R-:W-:Y:S01]  /*0470*/  @!P1 IMAD.MOV.U32 R31, RZ, RZ, 0x7ff00000 ;  /* 0x7ff00000ff1f9424 */ /* 0x000fe200078e00ff */
[----:B------:R-:W-:Y:S06]  /*0480*/  @!P1 BRA `(.L_x_8) ;  /* 0x0000000000189947 */ /* 0x000fec0003800000 */
[----:B------:R-:W-:Y:S01]  /*0490*/  DADD R28, -RZ, |R26| ;  /* 0x00000000ff1c7229 */ /* 0x000fe2000000051a */
[----:B------:R-:W-:-:S10]  /*04a0*/  MOV R50, 0x4c0 ;  /* 0x000004c000327802 */ /* 0x000fd40000000f00 */
[----:B------:R-:W-:Y:S05]  /*04b0*/  CALL.REL.NOINC `($_Z12accelerationPdS_ji$__internal_accurate_pow) ;  /* 0x0000000000bc7944 */ /* 0x000fea0003c00000 */
[----:B------:R-:W-:-:S04]  /*04c0*/  ISETP.GE.AND P1, PT, R27, RZ, PT ;  /* 0x000000ff1b00720c */ /* 0x000fc80003f26270 */
[----:B------:R-:W-:Y:S02]  /*04d0*/  FSEL R30, R30, RZ, P1 ;  /* 0x000000ff1e1e7208 */ /* 0x000fe40000800000 */
[----:B------:R-:W-:-:S07]  /*04e0*/  FSEL R31, R32, -QNAN , P1 ;  /* 0xfff80000201f7808 */ /* 0x000fce0000800000 */
.L_x_8:
[----:B------:R-:W-:Y:S05]  /*04f0*/  BSYNC.RECONVERGENT B1 ;  /* 0x0000000000017941 */ /* 0x000fea0003800200 */
.L_x_7:
[----:B------:R-:W-:Y:S01]  /*0500*/  DADD R28, R26, -1.5 ;  /* 0xbff800001a1c7429 */ /* 0x000fe20000000000 */
[----:B------:R-:W-:Y:S09]  /*0510*/  BSSY.RECONVERGENT B1, `(.L_x_9) ;  /* 0x0000009000017945 */ /* 0x000ff20003800200 */
[----:B------:R-:W-:-:S04]  /*0520*/  LOP3.LUT R28, R29, 0x7ff00000, RZ, 0xc0, !PT ;  /* 0x7ff000001d1c7812 */ /* 0x000fc800078ec0ff */
[----:B------:R-:W-:-:S13]  /*0530*/  ISETP.NE.AND P1, PT, R28, 0x7ff00000, PT ;  /* 0x7ff000001c00780c */ /* 0x000fda0003f25270 */
[----:B------:R-:W-:Y:S05]  /*0540*/  @P1 BRA `(.L_x_10) ;  /* 0x0000000000141947 */ /* 0x000fea0003800000 */
[----:B------:R-:W-:-:S14]  /*0550*/  DSETP.NAN.AND P1, PT, R26, R26, PT ;  /* 0x0000001a1a00722a */ /* 0x000fdc0003f28000 */
[----:B------:R-:W-:Y:S01]  /*0560*/  @P1 DADD R30, R26, -1.5 ;  /* 0xbff800001a1e1429 */ /* 0x000fe20000000000 */
[----:B------:R-:W-:Y:S10]  /*0570*/  @P1 BRA `(.L_x_10) ;  /* 0x0000000000081947 */ /* 0x000ff40003800000 */
[----:B------:R-:W-:-:S14]  /*0580*/  DSETP.NEU.AND P1, PT, R26, +INF , PT ;  /* 0x7ff000001a00742a */ /* 0x000fdc0003f2d000 */
[----:B------:R-:W-:-:S07]  /*0590*/  @!P1 CS2R R30, SRZ ;  /* 0x00000000001e9805 */ /* 0x000fce000001ff00 */
.L_x_10:
[----:B------:R-:W-:Y:S05]  /*05a0*/  BSYNC.RECONVERGENT B1 ;  /* 0x0000000000017941 */ /* 0x000fea0003800200 */
.L_x_9:
[----:B------:R0:W1:Y:S01]  /*05b0*/  LDS.64 R28, [R49+0x8] ;  /* 0x00000800311c7984 */ /* 0x0000620000000a00 */
[----:B------:R-:W-:Y:S01]  /*05c0*/  DSETP.NEU.AND P1, PT, R26, 1, PT ;  /* 0x3ff000001a00742a */ /* 0x000fe20003f2d000 */
[----:B------:R-:W-:Y:S01]  /*05d0*/  VIADD R48, R48, 0x1 ;  /* 0x0000000130307836 */ /* 0x000fe20000000000 */
[----:B------:R-:W-:Y:S01]  /*05e0*/  DMUL R26, R20, UR10 ;  /* 0x0000000a141a7c28 */ /* 0x000fe20008000000 */
[----:B------:R-:W-:Y:S01]  /*05f0*/  VIADD R5, R5, 0x1 ;  /* 0x0000000105057836 */ /* 0x000fe20000000000 */
[----:B------:R-:W-:Y:S01]  /*0600*/  DMUL R22, R22, UR10 ;  /* 0x0000000a16167c28 */ /* 0x000fe20008000000 */
[----:B------:R-:W-:Y:S01]  /*0610*/  IMAD.U32 R33, RZ, RZ, UR14 ;  /* 0x0000000eff217e24 */ /* 0x000fe2000f8e00ff */
[----:B------:R-:W-:Y:S01]  /*0620*/  DMUL R24, R24, UR10 ;  /* 0x0000000a18187c28 */ /* 0x000fe20008000000 */
[----:B------:R-:W-:Y:S01]  /*0630*/  FSEL R20, R30, RZ, P1 ;  /* 0x000000ff1e147208 */ /* 0x000fe20000800000 */
[----:B0-----:R-:W-:Y:S01]  /*0640*/  VIADD R49, R49, 0x20 ;  /* 0x0000002031317836 */ /* 0x001fe20000000000 */
[----:B------:R-:W-:-:S02]  /*0650*/  FSEL R21, R31, 1.875, P1 ;  /* 0x3ff000001f157808 */ /* 0x000fc40000800000 */
[----:B------:R-:W-:Y:S02]  /*0660*/  ISETP.LT.U32.AND P2, PT, R48, R3, PT ;  /* 0x000000033000720c */ /* 0x000fe40003f41070 */
[----:B------:R-:W-:Y:S02]  /*0670*/  ISETP.GE.U32.AND P1, PT, R5, R33, PT ;  /* 0x000000210500720c */ /* 0x000fe40003f26070 */
[C---:B------:R-:W-:Y:S02]  /*0680*/  DMUL R26, R20.reuse, R26 ;  /* 0x0000001a141a7228 */ /* 0x040fe40000000000 */
[C---:B------:R-:W-:Y:S02]  /*0690*/  DMUL R22, R20.reuse, R22 ;  /* 0x0000001614167228 */ /* 0x040fe40000000000 */
[----:B------:R-:W-:-:S04]  /*06a0*/  DMUL R24, R20, R24 ;  /* 0x0000001814187228 */ /* 0x000fc80000000000 */
[----:B-1----:R-:W-:Y:S02]  /*06b0*/  DFMA R14, R26, R28, R14 ;  /* 0x0000001c1a0e722b */ /* 0x002fe4000000000e */
[C---:B------:R-:W-:Y:S02]  /*06c0*/  DFMA R12, R28.reuse, R22, R12 ;  /* 0x000000161c0c722b */ /* 0x040fe4000000000c */
[----:B------:R-:W-:Y:S01]  /*06d0*/  DFMA R6, R28, R24, R6 ;  /* 0x000000181c06722b */ /* 0x000fe20000000006 */
[----:B------:R-:W-:Y:S10]  /*06e0*/  @!P1 BRA P2, `(.L_x_11) ;  /* 0xfffffffc00289947 */ /* 0x000ff4000103ffff */
.L_x_6:
[----:B------:R-:W-:Y:S05]  /*06f0*/  BSYNC.RECONVERGENT B0 ;  /* 0x0000000000007941 */ /* 0x000fea0003800200 */
.L_x_5:
[----:B------:R-:W-:Y:S01]  /*0700*/  BAR.SYNC.DEFER_BLOCKING 0x0 ;  /* 0x0000000000007b1d */ /* 0x000fe20000010000 */
[----:B------:R-:W-:-:S05]  /*0710*/  UIADD3 UR4, UPT, UPT, UR4, 0x1, URZ ;  /* 0x0000000104047890 */ /* 0x000fca000fffe0ff */
[----:B------:R-:W-:Y:S07]  /*0720*/  @!P0 BRA `(.L_x_12) ;  /* 0xfffffff800a88947 */ /* 0x000fee000383ffff */
.L_x_4:
[----:B------:R-:W-:-:S13]  /*0730*/  ISETP.GE.U32.AND P0, PT, R2, R33, PT ;  /* 0x000000210200720c */ /* 0x000fda0003f06070 */
[----:B------:R-:W-:Y:S05]  /*0740*/  @P0 EXIT ;  /* 0x000000000000094d */ /* 0x000fea0003800000 */
[----:B0-----:R-:W0:Y:S02]  /*0750*/  LDC.64 R4, c[0x0][0x388] ;  /* 0x0000e200ff047b82 */ /* 0x001e240000000a00 */
[----:B0-----:R-:W-:-:S05]  /*0760*/  IMAD.WIDE R2, R2, 0x18, R4 ;  /* 0x0000001802027825 */ /* 0x001fca00078e0204 */
[----:B------:R-:W-:Y:S04]  /*0770*/  STG.E.64 desc[UR8][R2.64], R14 ;  /* 0x0000000e02007986 */ /* 0x000fe8000c101b08 */
[----:B------:R-:W-:Y:S04]  /*0780*/  STG.E.64 desc[UR8][R2.64+0x8], R12 ;  /* 0x0000080c02007986 */ /* 0x000fe8000c101b08 */
[----:B------:R-:W-:Y:S01]  /*0790*/  STG.E.64 desc[UR8][R2.64+0x10], R6 ;  /* 0x0000100602007986 */ /* 0x000fe2000c101b08 */
[----:B------:R-:W-:Y:S05]  /*07a0*/  EXIT ;  /* 0x000000000000794d */ /* 0x000fea0003800000 */
        .type           $_Z12accelerationPdS_ji$__internal_accurate_pow,@function
        .size           $_Z12accelerationPdS_ji$__internal_accurate_pow,(.L_x_15 - $_Z12accelerationPdS_ji$__internal_accurate_pow)
$_Z12accelerationPdS_ji$__internal_accurate_pow:
[----:B------:R-:W-:Y:S01]  /*07b0*/  ISETP.GT.U32.AND P1, PT, R29, 0xfffff, PT ;  /* 0x000fffff1d00780c */ /* 0x000fe20003f24070 */
[----:B------:R-:W-:Y:S01]  /*07c0*/  IMAD.MOV.U32 R32, RZ, RZ, R29 ;  /* 0x000000ffff207224 */ /* 0x000fe200078e001d */
[----:B------:R-:W-:Y:S01]  /*07d0*/  UMOV UR6, 0x7d2cafe2 ;  /* 0x7d2cafe200067882 */ /* 0x000fe20000000000 */
[----:B------:R-:W-:Y:S01]  /*07e0*/  IMAD.MOV.U32 R38, RZ, RZ, RZ ;  /* 0x000000ffff267224 */ /* 0x000fe200078e00ff */
[----:B------:R-:W-:Y:S01]  /*07f0*/  UMOV UR7, 0x3eb0f5ff ;  /* 0x3eb0f5ff00077882 */ /* 0x000fe20000000000 */
[----:B------:R-:W-:Y:S01]  /*0800*/  IMAD.MOV.U32 R40, RZ, RZ, 0x41ad3b5a ;  /* 0x41ad3b5aff287424 */ /* 0x000fe200078e00ff */
[----:B------:R-:W-:Y:S01]  /*0810*/  UMOV UR12, 0x3b39803f ;  /* 0x3b39803f000c7882 */ /* 0x000fe20000000000 */
[----:B------:R-:W-:Y:S01]  /*0820*/  IMAD.MOV.U32 R41, RZ, RZ, 0x3ed0f5d2 ;  /* 0x3ed0f5d2ff297424 */ /* 0x000fe200078e00ff */
[----:B------:R-:W-:-:S05]  /*0830*/  UMOV UR13, 0x3c7abc9e ;  /* 0x3c7abc9e000d7882 */ /* 0x000fca0000000000 */
[----:B------:R-:W-:-:S10]  /*0840*/  @!P1 DMUL R30, R28, 1.80143985094819840000e+16 ;  /* 0x435000001c1e9828 */ /* 0x000fd40000000000 */
[----:B------:R-:W-:Y:S01]  /*0850*/  @!P1 IMAD.MOV.U32 R32, RZ, RZ, R31 ;  /* 0x000000ffff209224 */ /* 0x000fe200078e001f */
[----:B------:R-:W-:-:S04]  /*0860*/  @!P1 MOV R28, R30 ;  /* 0x0000001e001c9202 */ /* 0x000fc80000000f00 */
[----:B------:R-:W-:Y:S01]  /*0870*/  LOP3.LUT R32, R32, 0x800fffff, RZ, 0xc0, !PT ;  /* 0x800fffff20207812 */ /* 0x000fe200078ec0ff */
[----:B------:R-:W-:Y:S01]  /*0880*/  IMAD.MOV.U32 R34, RZ, RZ, R28 ;  /* 0x000000ffff227224 */ /* 0x000fe200078e001c */
[----:B------:R-:W-:Y:S02]  /*0890*/  SHF.R.U32.HI R28, RZ, 0x14, R29 ;  /* 0x00000014ff1c7819 */ /* 0x000fe4000001161d */
[----:B------:R-:W-:Y:S02]  /*08a0*/  LOP3.LUT R35, R32, 0x3ff00000, RZ, 0xfc, !PT ;  /* 0x3ff0000020237812 */ /* 0x000fe400078efcff */
[----:B------:R-:W-:Y:S01]  /*08b0*/  @!P1 LEA.HI R28, R31, 0xffffffca, RZ, 0xc ;  /* 0xffffffca1f1c9811 */ /* 0x000fe200078f60ff */
[----:B------:R-:W-:Y:S01]  /*08c0*/  IMAD.MOV.U32 R31, RZ, RZ, 0x43300000 ;  /* 0x43300000ff1f7424 */ /* 0x000fe200078e00ff */
[----:B------:R-:W-:-:S03]  /*08d0*/  ISETP.GE.U32.AND P2, PT, R35, 0x3ff6a09f, PT ;  /* 0x3ff6a09f2300780c */ /* 0x000fc60003f46070 */
[----:B------:R-:W-:-:S10]  /*08e0*/  VIADD R30, R28, 0xfffffc01 ;  /* 0xfffffc011c1e7836 */ /* 0x000fd40000000000 */
[----:B------:R-:W-:Y:S02]  /*08f0*/  @P2 VIADD R33, R35, 0xfff00000 ;  /* 0xfff0000023212836 */ /* 0x000fe40000000000 */
[----:B------:R-:W-:Y:S02]  /*0900*/  @P2 VIADD R30, R28, 0xfffffc02 ;  /* 0xfffffc021c1e2836 */ /* 0x000fe40000000000 */
[----:B------:R-:W-:-:S03]  /*0910*/  @P2 IMAD.MOV.U32 R35, RZ, RZ, R33 ;  /* 0x000000ffff232224 */ /* 0x000fc600078e0021 */
[----:B------:R-:W-:-:S03]  /*0920*/  LOP3.LUT R30, R30, 0x80000000, RZ, 0x3c, !PT ;  /* 0x800000001e1e7812 */ /* 0x000fc600078e3cff */
[C---:B------:R-:W-:Y:S02]  /*0930*/  DADD R36, R34.reuse, 1 ;  /* 0x3ff0000022247429 */ /* 0x040fe40000000000 */
[----:B------:R-:W-:-:S04]  /*0940*/  DADD R34, R34, -1 ;  /* 0xbff0000022227429 */ /* 0x000fc80000000000 */
[----:B------:R-:W0:Y:S02]  /*0950*/  MUFU.RCP64H R39, R37 ;  /* 0x0000002500277308 */ /* 0x000e240000001800 */
[----:B0-----:R-:W-:-:S08]  /*0960*/  DFMA R32, -R36, R38, 1 ;  /* 0x3ff000002420742b */ /* 0x001fd00000000126 */
[----:B------:R-:W-:-:S08]  /*0970*/  DFMA R32, R32, R32, R32 ;  /* 0x000000202020722b */ /* 0x000fd00000000020 */
[----:B------:R-:W-:-:S08]  /*0980*/  DFMA R38, R38, R32, R38 ;  /* 0x000000202626722b */ /* 0x000fd00000000026 */
[----:B------:R-:W-:-:S08]  /*0990*/  DMUL R32, R34, R38 ;  /* 0x0000002622207228 */ /* 0x000fd00000000000 */
[----:B------:R-:W-:-:S08]  /*09a0*/  DFMA R32, R34, R38, R32 ;  /* 0x000000262220722b */ /* 0x000fd00000000020 */
[----:B------:R-:W-:-:S08]  /*09b0*/  DMUL R42, R32, R32 ;  /* 0x00000020202a7228 */ /* 0x000fd00000000000 */
[----:B------:R-:W-:Y:S01]  /*09c0*/  DFMA R36, R42, UR6, R40 ;  /* 0x000000062a247c2b */ /* 0x000fe20008000028 */
[----:B------:R-:W-:Y:S01]  /*09d0*/  UMOV UR6, 0x75488a3f ;  /* 0x75488a3f00067882 */ /* 0x000fe20000000000 */
[----:B------:R-:W-:-:S06]  /*09e0*/  UMOV UR7, 0x3ef3b20a ;  /* 0x3ef3b20a00077882 */ /* 0x000fcc0000000000 */
[----:B------:R-:W-:Y:S01]  /*09f0*/  DFMA R36, R42, R36, UR6 ;  /* 0x000000062a247e2b */ /* 0x000fe20008000024 */
[----:B------:R-:W-:Y:S01]  /*0a00*/  UMOV UR6, 0xe4faecd5 ;  /* 0xe4faecd500067882 */ /* 0x000fe20000000000 */
[----:B------:R-:W-:-:S06]  /*0a10*/  UMOV UR7, 0x3f1745cd ;  /* 0x3f1745cd00077882 */ /* 0x000fcc0000000000 */
[----:B------:R-:W-:Y:S01]  /*0a20*/  DFMA R36, R42, R36, UR6 ;  /* 0x000000062a247e2b */ /* 0x000fe20008000024 */
[----:B------:R-:W-:Y:S01]  /*0a30*/  UMOV UR6, 0x258a578b ;  /* 0x258a578b00067882 */ /* 0x000fe20000000000 */
[----:B------:R-:W-:-:S06]  /*0a40*/  UMOV UR7, 0x3f3c71c7 ;  /* 0x3f3c71c700077882 */ /* 0x000fcc0000000000 */
[----:B------:R-:W-:Y:S01]  /*0a50*/  DFMA R40, R42, R36, UR6 ;  /* 0x000000062a287e2b */ /* 0x000fe20008000024 */
[----:B------:R-:W-:Y:S01]  /*0a60*/  UMOV UR6, 0x9242b910 ;  /* 0x9242b91000067882 */ /* 0x000fe20000000000 */
[----:B------:R-:W-:Y:S01]  /*0a70*/  UMOV UR7, 0x3f624924 ;  /* 0x3f62492400077882 */ /* 0x000fe20000000000 */
[----:B------:R-:W-:-:S05]  /*0a80*/  DADD R36, R34, -R32 ;  /* 0x0000000022247229 */ /* 0x000fca0000000820 */
[----:B------:R-:W-:Y:S01]  /*0a90*/  DFMA R40, R42, R40, UR6 ;  /* 0x000000062a287e2b */ /* 0x000fe20008000028 */
[----:B------:R-:W-:Y:S01]  /*0aa0*/  UMOV UR6, 0x99999dfb ;  /* 0x99999dfb00067882 */ /* 0x000fe20000000000 */
[----:B------:R-:W-:Y:S01]  /*0ab0*/  UMOV UR7, 0x3f899999 ;  /* 0x3f89999900077882 */ /* 0x000fe20000000000 */
[----:B------:R-:W-:-:S05]  /*0ac0*/  DADD R36, R36, R36 ;  /* 0x0000000024247229 */ /* 0x000fca0000000024 */
[----:B------:R-:W-:Y:S01]  /*0ad0*/  DFMA R40, R42, R40, UR6 ;  /* 0x000000062a287e2b */ /* 0x000fe20008000028 */
[----:B------:R-:W-:Y:S01]  /*0ae0*/  UMOV UR6, 0x55555555 ;  /* 0x5555555500067882 */ /* 0x000fe20000000000 */
[----:B------:R-:W-:Y:S01]  /*0af0*/  UMOV UR7, 0x3fb55555 ;  /* 0x3fb5555500077882 */ /* 0x000fe20000000000 */
[----:B------:R-:W-:-:S05]  /*0b00*/  DFMA R36, R34, -R32, R36 ;  /* 0x800000202224722b */ /* 0x000fca0000000024 */
[----:B------:R-:W-:-:S03]  /*0b10*/  DFMA R34, R42, R40, UR6 ;  /* 0x000000062a227e2b */ /* 0x000fc60008000028 */
[----:B------:R-:W-:Y:S02]  /*0b20*/  DMUL R36, R38, R36 ;  /* 0x0000002426247228 */ /* 0x000fe40000000000 */
[----:B------:R-:W-:-:S03]  /*0b30*/  DMUL R38, R32, R32 ;  /* 0x0000002020267228 */ /* 0x000fc60000000000 */
[----:B------:R-:W-:Y:S01]  /*0b40*/  DADD R44, -R34, UR6 ;  /* 0x00000006222c7e29 */ /* 0x000fe20008000100 */
[----:B------:R-:W-:Y:S01]  /*0b50*/  UMOV UR6, 0xb9e7b0 ;  /* 0x00b9e7b000067882 */ /* 0x000fe20000000000 */
[----:B------:R-:W-:-:S06]  /*0b60*/  UMOV UR7, 0x3c46a4cb ;  /* 0x3c46a4cb00077882 */ /* 0x000fcc0000000000 */
[----:B------:R-:W-:Y:S02]  /*0b70*/  DFMA R44, R42, R40, R44 ;  /* 0x000000282a2c722b */ /* 0x000fe4000000002c */
[----:B------:R-:W-:Y:S01]  /*0b80*/  DFMA R42, R32, R32, -R38 ;  /* 0x00000020202a722b */ /* 0x000fe20000000826 */
[----:B------:R-:W-:Y:S01]  /*0b90*/  VIADD R41, R37, 0x100000 ;  /* 0x0010000025297836 */ /* 0x000fe20000000000 */
[----:B------:R-:W-:-:S04]  /*0ba0*/  MOV R40, R36 ;  /* 0x0000002400287202 */ /* 0x000fc80000000f00 */
[----:B------:R-:W-:Y:S01]  /*0bb0*/  DADD R44, R44, -UR6 ;  /* 0x800000062c2c7e29 */ /* 0x000fe20008000000 */
[----:B------:R-:W-:Y:S01]  /*0bc0*/  UMOV UR6, 0x80000000 ;  /* 0x8000000000067882 */ /* 0x000fe20000000000 */
[C---:B------:R-:W-:Y:S01]  /*0bd0*/  DFMA R40, R32.reuse, R40, R42 ;  /* 0x000000282028722b */ /* 0x040fe2000000002a */
[----:B------:R-:W-:Y:S01]  /*0be0*/  UMOV UR7, 0x43300000 ;  /* 0x4330000000077882 */ /* 0x000fe20000000000 */
[----:B------:R-:W-:Y:S02]  /*0bf0*/  DMUL R42, R32, R38 ;  /* 0x00000026202a7228 */ /* 0x000fe40000000000 */
[----:B------:R-:W-:Y:S01]  /*0c00*/  DADD R30, R30, -UR6 ;  /* 0x800000061e1e7e29 */ /* 0x000fe20008000000 */
[----:B------:R-:W-:Y:S01]  /*0c10*/  UMOV UR6, 0xfefa39ef ;  /* 0xfefa39ef00067882 */ /* 0x000fe20000000000 */
[----:B------:R-:W-:-:S04]  /*0c20*/  UMOV UR7, 0x3fe62e42 ;  /* 0x3fe62e4200077882 */ /* 0x000fc80000000000 */
[----:B------:R-:W-:-:S08]  /*0c30*/  DFMA R46, R32, R38, -R42 ;  /* 0x00000026202e722b */ /* 0x000fd0000000082a */
[----:B------:R-:W-:Y:S02]  /*0c40*/  DFMA R46, R36, R38, R46 ;  /* 0x00000026242e722b */ /* 0x000fe4000000002e */
[----:B------:R-:W-:-:S06]  /*0c50*/  DADD R38, R34, R44 ;  /* 0x0000000022267229 */ /* 0x000fcc000000002c */
[----:B------:R-:W-:Y:S02]  /*0c60*/  DFMA R40, R32, R40, R46 ;  /* 0x000000282028722b */ /* 0x000fe4000000002e */
[----:B------:R-:W-:Y:S02]  /*0c70*/  DADD R46, R34, -R38 ;  /* 0x00000000222e7229 */ /* 0x000fe40000000826 */
[----:B------:R-:W-:-:S06]  /*0c80*/  DMUL R34, R38, R42 ;  /* 0x0000002a26227228 */ /* 0x000fcc0000000000 */
[----:B------:R-:W-:Y:S02]  /*0c90*/  DADD R46, R44, R46 ;  /* 0x000000002c2e7229 */ /* 0x000fe4000000002e */
[----:B------:R-:W-:-:S08]  /*0ca0*/  DFMA R44, R38, R42, -R34 ;  /* 0x0000002a262c722b */ /* 0x000fd00000000822 */
[----:B------:R-:W-:-:S08]  /*0cb0*/  DFMA R40, R38, R40, R44 ;  /* 0x000000282628722b */ /* 0x000fd0000000002c */
[----:B------:R-:W-:-:S08]  /*0cc0*/  DFMA R46, R46, R42, R40 ;  /* 0x0000002a2e2e722b */ /* 0x000fd00000000028 */
[----:B------:R-:W-:-:S08]  /*0cd0*/  DADD R38, R34, R46 ;  /* 0x0000000022267229 */ /* 0x000fd0000000002e */
[--C-:B------:R-:W-:Y:S02]  /*0ce0*/  DADD R40, R32, R38.reuse ;  /* 0x0000000020287229 */ /* 0x100fe40000000026 */
[----:B------:R-:W-:-:S06]  /*0cf0*/  DADD R34, R34, -R38 ;  /* 0x0000000022227229 */ /* 0x000fcc0000000826 */
[----:B------:R-:W-:Y:S02]  /*0d00*/  DADD R32, R32, -R40 ;  /* 0x0000000020207229 */ /* 0x000fe40000000828 */
[----:B------:R-:W-:-:S06]  /*0d10*/  DADD R34, R46, R34 ;  /* 0x000000002e227229 */ /* 0x000fcc0000000022 */
[----:B------:R-:W-:-:S08]  /*0d20*/  DADD R32, R38, R32 ;  /* 0x0000000026207229 */ /* 0x000fd00000000020 */
[----:B------:R-:W-:-:S08]  /*0d30*/  DADD R32, R34, R32 ;  /* 0x0000000022207229 */ /* 0x000fd00000000020 */
[----:B------:R-:W-:-:S08]  /*0d40*/  DADD R36, R36, R32 ;  /* 0x0000000024247229 */ /* 0x000fd00000000020 */
[----:B------:R-:W-:-:S08]  /*0d50*/  DADD R32, R40, R36 ;  /* 0x0000000028207229 */ /* 0x000fd00000000024 */
[--C-:B------:R-:W-:Y:S02]  /*0d60*/  DFMA R28, R30, UR6, R32.reuse ;  /* 0x000000061e1c7c2b */ /* 0x100fe40008000020 */
[----:B------:R-:W-:-:S06]  /*0d70*/  DADD R40, R40, -R32 ;  /* 0x0000000028287229 */ /* 0x000fcc0000000820 */
[----:B------:R-:W-:Y:S02]  /*0d80*/  DFMA R34, R30, -UR6, R28 ;  /* 0x800000061e227c2b */ /* 0x000fe4000800001c */
[----:B------:R-:W-:-:S06]  /*0d90*/  DADD R40, R36, R40 ;  /* 0x0000000024287229 */ /* 0x000fcc0000000028 */
[----:B------:R-:W-:-:S08]  /*0da0*/  DADD R34, -R32, R34 ;  /* 0x0000000020227229 */ /* 0x000fd00000000122 */
[----:B------:R-:W-:-:S08]  /*0db0*/  DADD R34, R40, -R34 ;  /* 0x0000000028227229 */ /* 0x000fd00000000822 */
[----:B------:R-:W-:-:S08]  /*0dc0*/  DFMA R34, R30, UR12, R34 ;  /* 0x0000000c1e227c2b */ /* 0x000fd00008000022 */
[----:B------:R-:W-:-:S08]  /*0dd0*/  DADD R30, R28, R34 ;  /* 0x000000001c1e7229 */ /* 0x000fd00000000022 */
[----:B------:R-:W-:Y:S02]  /*0de0*/  DADD R28, R28, -R30 ;  /* 0x000000001c1c7229 */ /* 0x000fe4000000081e */
[----:B------:R-:W-:-:S06]  /*0df0*/  DMUL R32, R30, -1.5 ;  /* 0xbff800001e207828 */ /* 0x000fcc0000000000 */
[----:B------:R-:W-:Y:S02]  /*0e00*/  DADD R28, R34, R28 ;  /* 0x00000000221c7229 */ /* 0x000fe4000000001c */
[----:B------:R-:W-:-:S08]  /*0e10*/  DFMA R36, R30, -1.5, -R32 ;  /* 0xbff800001e24782b */ /* 0x000fd00000000820 */
[----:B------:R-:W-:Y:S01]  /*0e20*/  DFMA R36, R28, -1.5, R36 ;  /* 0xbff800001c24782b */ /* 0x000fe20000000024 */
[----:B------:R-:W-:Y:S02]  /*0e30*/  IMAD.MOV.U32 R28, RZ, RZ, 0x652b82fe ;  /* 0x652b82feff1c7424 */ /* 0x000fe400078e00ff */
[----:B------:R-:W-:-:S05]  /*0e40*/  IMAD.MOV.U32 R29, RZ, RZ, 0x3ff71547 ;  /* 0x3ff71547ff1d7424 */ /* 0x000fca00078e00ff */
[----:B------:R-:W-:-:S08]  /*0e50*/  DADD R30, R32, R36 ;  /* 0x00000000201e7229 */ /* 0x000fd00000000024 */
[----:B------:R-:W-:Y:S02]  /*0e60*/  DFMA R28, R30, R28, 6.75539944105574400000e+15 ;  /* 0x433800001e1c742b */ /* 0x000fe4000000001c */
[----:B------:R-:W-:Y:S01]  /*0e70*/  FSETP.GEU.AND P1, PT, |R31|, 4.1917929649353027344, PT ;  /* 0x4086232b1f00780b */ /* 0x000fe20003f2e200 */
[----:B------:R-:W-:-:S05]  /*0e80*/  DADD R32, R32, -R30 ;  /* 0x0000000020207229 */ /* 0x000fca000000081e */
[----:B------:R-:W-:-:S03]  /*0e90*/  DADD R34, R28, -6.75539944105574400000e+15 ;  /* 0xc33800001c227429 */ /* 0x000fc60000000000 */
[----:B------:R-:W-:-:S05]  /*0ea0*/  DADD R36, R36, R32 ;  /* 0x0000000024247229 */ /* 0x000fca0000000020 */
[----:B------:R-:W-:Y:S01]  /*0eb0*/  DFMA R38, R34, -UR6, R30 ;  /* 0x8000000622267c2b */ /* 0x000fe2000800001e */
[----:B------:R-:W-:Y:S01]  /*0ec0*/  UMOV UR6, 0x3b39803f ;  /* 0x3b39803f00067882 */ /* 0x000fe20000000000 */
[----:B------:R-:W-:-:S06]  /*0ed0*/  UMOV UR7, 0x3c7abc9e ;  /* 0x3c7abc9e00077882 */ /* 0x000fcc0000000000 */
[----:B------:R-:W-:Y:S01]  /*0ee0*/  DFMA R34, R34, -UR6, R38 ;  /* 0x8000000622227c2b */ /* 0x000fe20008000026 */
[----:B------:R-:W-:Y:S01]  /*0ef0*/  UMOV UR6, 0x69ce2bdf ;  /* 0x69ce2bdf00067882 */ /* 0x000fe20000000000 */
[----:B------:R-:W-:Y:S01]  /*0f00*/  IMAD.MOV.U32 R38, RZ, RZ, -0x35dec16 ;  /* 0xfca213eaff267424 */ /* 0x000fe200078e00ff */
[----:B------:R-:W-:Y:S01]  /*0f10*/  UMOV UR7, 0x3e5ade15 ;  /* 0x3e5ade1500077882 */ /* 0x000fe20000000000 */
[----:B------:R-:W-:-:S06]  /*0f20*/  IMAD.MOV.U32 R39, RZ, RZ, 0x3e928af3 ;  /* 0x3e928af3ff277424 */ /* 0x000fcc00078e00ff */
        /* <DEDUP_REMOVED lines=24> */
[----:B------:R-:W-:-:S08]  /*10b0*/  DFMA R38, R34, R38, UR6 ;  /* 0x0000000622267e2b */ /* 0x000fd00008000026 */
[----:B------:R-:W-:-:S08]  /*10c0*/  DFMA R38, R34, R38, 1 ;  /* 0x3ff000002226742b */ /* 0x000fd00000000026 */
[----:B------:R-:W-:-:S10]  /*10d0*/  DFMA R34, R34, R38, 1 ;  /* 0x3ff000002222742b */ /* 0x000fd40000000026 */
[----:B------:R-:W-:Y:S01]  /*10e0*/  LEA R33, R28, R35, 0x14 ;  /* 0x000000231c217211 */ /* 0x000fe200078ea0ff */
[----:B------:R-:W-:Y:S01]  /*10f0*/  IMAD.MOV.U32 R32, RZ, RZ, R34 ;  /* 0x000000ffff207224 */ /* 0x000fe200078e0022 */
[----:B------:R-:W-:Y:S06]  /*1100*/  @!P1 BRA `(.L_x_13) ;  /* 0x0000000000309947 */ /* 0x000fec0003800000 */
[----:B------:R-:W-:Y:S01]  /*1110*/  FSETP.GEU.AND P2, PT, |R31|, 4.2275390625, PT ;  /* 0x408748001f00780b */ /* 0x000fe20003f4e200 */
[C---:B------:R-:W-:Y:S02]  /*1120*/  DADD R32, R30.reuse, +INF ;  /* 0x7ff000001e207429 */ /* 0x040fe40000000000 */
[----:B------:R-:W-:-:S08]  /*1130*/  DSETP.GEU.AND P1, PT, R30, RZ, PT ;  /* 0x000000ff1e00722a */ /* 0x000fd00003f2e000 */
[----:B------:R-:W-:Y:S02]  /*1140*/  FSEL R32, R32, RZ, P1 ;  /* 0x000000ff20207208 */ /* 0x000fe40000800000 */
[----:B------:R-:W-:Y:S02]  /*1150*/  @!P2 LEA.HI R29, R28, R28, RZ, 0x1 ;  /* 0x0000001c1c1da211 */ /* 0x000fe400078f08ff */
[----:B------:R-:W-:Y:S02]  /*1160*/  FSEL R33, R33, RZ, P1 ;  /* 0x000000ff21217208 */ /* 0x000fe40000800000 */
[----:B------:R-:W-:-:S05]  /*1170*/  @!P2 SHF.R.S32.HI R29, RZ, 0x1, R29 ;  /* 0x00000001ff1da819 */ /* 0x000fca000001141d */
[----:B------:R-:W-:Y:S02]  /*1180*/  @!P2 IMAD.IADD R28, R28, 0x1, -R29 ;  /* 0x000000011c1ca824 */ /* 0x000fe400078e0a1d */
[----:B------:R-:W-:-:S03]  /*1190*/  @!P2 IMAD R35, R29, 0x100000, R35 ;  /* 0x001000001d23a824 */ /* 0x000fc600078e0223 */
[----:B------:R-:W-:Y:S01]  /*11a0*/  @!P2 LEA R29, R28, 0x3ff00000, 0x14 ;  /* 0x3ff000001c1da811 */ /* 0x000fe200078ea0ff */
[----:B------:R-:W-:-:S06]  /*11b0*/  @!P2 IMAD.MOV.U32 R28, RZ, RZ, RZ ;  /* 0x000000ffff1ca224 */ /* 0x000fcc00078e00ff */
[----:B------:R-:W-:-:S11]  /*11c0*/  @!P2 DMUL R32, R34, R28 ;  /* 0x0000001c2220a228 */ /* 0x000fd60000000000 */
.L_x_13:
[----:B------:R-:W-:Y:S01]  /*11d0*/  DFMA R36, R36, R32, R32 ;  /* 0x000000202424722b */ /* 0x000fe20000000020 */
[----:B------:R-:W-:Y:S01]  /*11e0*/  IMAD.MOV.U32 R51, RZ, RZ, 0x0 ;  /* 0x00000000ff337424 */ /* 0x000fe200078e00ff */
[----:B------:R-:W-:-:S08]  /*11f0*/  DSETP.NEU.AND P1, PT, |R32|, +INF , PT ;  /* 0x7ff000002000742a */ /* 0x000fd00003f2d200 */
[----:B------:R-:W-:Y:S02]  /*1200*/  FSEL R30, R32, R36, !P1 ;  /* 0x00000024201e7208 */ /* 0x000fe40004800000 */
[----:B------:R-:W-:Y:S01]  /*1210*/  FSEL R32, R33, R37, !P1 ;  /* 0x0000002521207208 */ /* 0x000fe20004800000 */
[----:B------:R-:W-:Y:S06]  /*1220*/  RET.REL.NODEC R50 `(_Z12accelerationPdS_ji) ;  /* 0xffffffec32747950 */ /* 0x000fec0003c3ffff */
.L_x_14:
        /* <DEDUP_REMOVED lines=13> */
.L_x_15:


//--------------------- .nv.shared._Z16update_positionsP7double4P7double3jdi --------------------------
	.section	.nv.shared._Z16update_positionsP7double4P7double3jdi,"aw",@nobits
	.sectionflags	@""
	.align	16
	.zero		1024


//--------------------- .nv.shared.reserved.0     --------------------------
	.section	.nv.shared.reserved.0,"aw",@nobits
	.weak		__nv_reservedSMEM_offset_0_alias
	.size		__nv_reservedSMEM_offset_0_alias, 0, 64
	.other		__nv_reservedSMEM_offset_0_alias,@"STO_CUDA_RESERVED_SHARED STV_DEFAULT"
__nv_reservedSMEM_offset_0_alias:
	.zero		0
	.zero		64


//--------------------- .nv.shared._Z17update_velocitiesPdS_jd --------------------------
	.section	.nv.shared._Z17update_velocitiesPdS_jd,"aw",@nobits
	.sectionflags	@""
	.align	16
	.zero		1024


//--------------------- .nv.shared._Z12accelerationPdS_ji --------------------------
	.section	.nv.shared._Z12accelerationPdS_ji,"aw",@nobits
	.sectionflags	@""
	.align	16
	.zero		1024


//--------------------- .nv.constant0._Z16update_positionsP7double4P7double3jdi --------------------------
	.section	.nv.constant0._Z16update_positionsP7double4P7double3jdi,"a",@progbits
	.sectionflags	@""
	.align	4
.nv.constant0._Z16update_positionsP7double4P7double3jdi:
	.zero		932


//--------------------- .nv.constant0._Z17update_velocitiesPdS_jd --------------------------
	.section	.nv.constant0._Z17update_velocitiesPdS_jd,"a",@progbits
	.sectionflags	@""
	.align	4
.nv.constant0._Z17update_velocitiesPdS_jd:
	.zero		928


//--------------------- .nv.constant0._Z12accelerationPdS_ji --------------------------
	.section	.nv.constant0._Z12accelerationPdS_ji,"a",@progbits
	.sectionflags	@""
	.align	4
.nv.constant0._Z12accelerationPdS_ji:
	.zero		920


//--------------------- SYMBOLS --------------------------

	.type		.nv.reservedSmem.offset0,@object
	.size		.nv.reservedSmem.offset0,0x4
	.type		.nv.reservedSmem.cap,@object
	.size		.nv.reservedSmem.cap,0x4
